	.target	sm_90a

	.elftype	@"ET_EXEC"


//--------------------- .note.nv.tkinfo           --------------------------
	.section	.note.nv.tkinfo,"",@"SHT_NOTE"
	.sectionflags	@"SHF_NOTE_NV_TKINFO"
	.tkinfo
        /*0018*/ 	.word	0x00000002
        /*0030*/ 	.string	""
        /*0030*/ 	.string	"ptxas"
        /*0030*/ 	.string	"Cuda compilation tools, release 13.0, V13.0.88"
        /*0030*/ 	.string	"Build cuda_13.0.r13.0/compiler.36424714_0"
        /*0030*/ 	.string	"-arch sm_90a -m 64 "



//--------------------- .note.nv.cuinfo           --------------------------
	.section	.note.nv.cuinfo,"",@"SHT_NOTE"
	.sectionflags	@"SHF_NOTE_NV_CUINFO"
        /*0018*/ 	.short	0x0002
        /*001a*/ 	.short	0x005a
        /*001c*/ 	.short	0x0082
	.zero		2


//--------------------- .nv.info                  --------------------------
	.section	.nv.info,"",@"SHT_CUDA_INFO"
	.align	4


	//----- nvinfo : EIATTR_REGCOUNT
	.align		4
        /*0000*/ 	.byte	0x04, 0x2f
        /*0002*/ 	.short	(.L_12 - .L_11)
	.align		4
.L_11:
        /*0004*/ 	.word	index@(_ZN7cutlass13device_kernelIN5flash19enable_sm80_to_sm89INS1_16FlashAttnFwdSm80INS1_25CollectiveMainloopFwdSm80ILi8ELi1ELb0EN4cute5tupleIJNS5_1CILi128EEENS7_ILi48EEENS7_ILi256EEEEEELi256ENS_10bfloat16_tEfNS_4arch4Sm80ELb1ELb0ELb0ELb1ELb0ELb1ELb1ELb1EEENS1_21CollectiveEpilogueFwdINS6_IJS8_SA_S9_EEENS6_IJNS7_ILi1EEESI_SI_EEESC_SE_Li256ELb1ELb1ELb1ELb0EEENS1_36VarlenDynamicPersistentTileSchedulerILi128ELi48ELi256ELi256ELb1ELb1ELb0ELb1ELb1ELb1EEEEEEEEEvNT_6ParamsE)
        /*0008*/ 	.word	0x00000004


	//----- nvinfo : EIATTR_FRAME_SIZE
	.align		4
.L_12:
        /*000c*/ 	.byte	0x04, 0x11
        /*000e*/ 	.short	(.L_14 - .L_13)
	.align		4
.L_13:
        /*0010*/ 	.word	index@(_ZN7cutlass13device_kernelIN5flash19enable_sm80_to_sm89INS1_16FlashAttnFwdSm80INS1_25CollectiveMainloopFwdSm80ILi8ELi1ELb0EN4cute5tupleIJNS5_1CILi128EEENS7_ILi48EEENS7_ILi256EEEEEELi256ENS_10bfloat16_tEfNS_4arch4Sm80ELb1ELb0ELb0ELb1ELb0ELb1ELb1ELb1EEENS1_21CollectiveEpilogueFwdINS6_IJS8_SA_S9_EEENS6_IJNS7_ILi1EEESI_SI_EEESC_SE_Li256ELb1ELb1ELb1ELb0EEENS1_36VarlenDynamicPersistentTileSchedulerILi128ELi48ELi256ELi256ELb1ELb1ELb0ELb1ELb1ELb1EEEEEEEEEvNT_6ParamsE)
        /*0014*/ 	.word	0x00000000


	//----- nvinfo : EIATTR_REGCOUNT
	.align		4
.L_14:
        /*0018*/ 	.byte	0x04, 0x2f
        /*001a*/ 	.short	(.L_16 - .L_15)
	.align		4
.L_15:
        /*001c*/ 	.word	index@(_ZN7cutlass13device_kernelIN5flash19enable_sm80_to_sm89INS1_16FlashAttnFwdSm80INS1_25CollectiveMainloopFwdSm80ILi8ELi1ELb0EN4cute5tupleIJNS5_1CILi128EEENS7_ILi64EEENS7_ILi256EEEEEELi256ENS_10bfloat16_tEfNS_4arch4Sm80ELb1ELb0ELb0ELb1ELb0ELb0ELb1ELb1EEENS1_21CollectiveEpilogueFwdINS6_IJS8_SA_S9_EEENS6_IJNS7_ILi1EEESI_SI_EEESC_SE_Li256ELb1ELb1ELb1ELb0EEENS1_36VarlenDynamicPersistentTileSchedulerILi128ELi64ELi256ELi256ELb1ELb1ELb0ELb1ELb1ELb1EEEEEEEEEvNT_6ParamsE)
        /*0020*/ 	.word	0x00000004


	//----- nvinfo : EIATTR_FRAME_SIZE
	.align		4
.L_16:
        /*0024*/ 	.byte	0x04, 0x11
        /*0026*/ 	.short	(.L_18 - .L_17)
	.align		4
.L_17:
        /*0028*/ 	.word	index@(_ZN7cutlass13device_kernelIN5flash19enable_sm80_to_sm89INS1_16FlashAttnFwdSm80INS1_25CollectiveMainloopFwdSm80ILi8ELi1ELb0EN4cute5tupleIJNS5_1CILi128EEENS7_ILi64EEENS7_ILi256EEEEEELi256ENS_10bfloat16_tEfNS_4arch4Sm80ELb1ELb0ELb0ELb1ELb0ELb0ELb1ELb1EEENS1_21CollectiveEpilogueFwdINS6_IJS8_SA_S9_EEENS6_IJNS7_ILi1EEESI_SI_EEESC_SE_Li256ELb1ELb1ELb1ELb0EEENS1_36VarlenDynamicPersistentTileSchedulerILi128ELi64ELi256ELi256ELb1ELb1ELb0ELb1ELb1ELb1EEEEEEEEEvNT_6ParamsE)
        /*002c*/ 	.word	0x00000000


	//----- nvinfo : EIATTR_REGCOUNT
	.align		4
.L_18:
        /*0030*/ 	.byte	0x04, 0x2f
        /*0032*/ 	.short	(.L_20 - .L_19)
	.align		4
.L_19:
        /*0034*/ 	.word	index@(_ZN7cutlass13device_kernelIN5flash19enable_sm80_to_sm89INS1_16FlashAttnFwdSm80INS1_25CollectiveMainloopFwdSm80ILi8ELi1ELb0EN4cute5tupleIJNS5_1CILi128EEENS7_ILi96EEENS7_ILi256EEEEEELi256ENS_10bfloat16_tEfNS_4arch4Sm80ELb1ELb0ELb0ELb0ELb0ELb0ELb1ELb1EEENS1_21CollectiveEpilogueFwdINS6_IJS8_SA_S9_EEENS6_IJNS7_ILi1EEESI_SI_EEESC_SE_Li256ELb0ELb1ELb1ELb0EEENS1_30DynamicPersistentTileSchedulerILi256ELi256ELb1ELb1ELb0EEEEEEEEEvNT_6ParamsE)
        /*0038*/ 	.word	0x00000004


	//----- nvinfo : EIATTR_FRAME_SIZE
	.align		4
.L_20:
        /*003c*/ 	.byte	0x04, 0x11
        /*003e*/ 	.short	(.L_22 - .L_21)
	.align		4
.L_21:
        /*0040*/ 	.word	index@(_ZN7cutlass13device_kernelIN5flash19enable_sm80_to_sm89INS1_16FlashAttnFwdSm80INS1_25CollectiveMainloopFwdSm80ILi8ELi1ELb0EN4cute5tupleIJNS5_1CILi128EEENS7_ILi96EEENS7_ILi256EEEEEELi256ENS_10bfloat16_tEfNS_4arch4Sm80ELb1ELb0ELb0ELb0ELb0ELb0ELb1ELb1EEENS1_21CollectiveEpilogueFwdINS6_IJS8_SA_S9_EEENS6_IJNS7_ILi1EEESI_SI_EEESC_SE_Li256ELb0ELb1ELb1ELb0EEENS1_30DynamicPersistentTileSchedulerILi256ELi256ELb1ELb1ELb0EEEEEEEEEvNT_6ParamsE)
        /*0044*/ 	.word	0x00000000


	//----- nvinfo : EIATTR_REGCOUNT
	.align		4
.L_22:
        /*0048*/ 	.byte	0x04, 0x2f
        /*004a*/ 	.short	(.L_24 - .L_23)
	.align		4
.L_23:
        /*004c*/ 	.word	index@(_ZN7cutlass13device_kernelIN5flash19enable_sm80_to_sm89INS1_16FlashAttnFwdSm80INS1_25CollectiveMainloopFwdSm80ILi8ELi1ELb0EN4cute5tupleIJNS5_1CILi128EEENS7_ILi48EEENS7_ILi256EEEEEELi256ENS_10bfloat16_tEfNS_4arch4Sm80ELb0ELb1ELb0ELb1ELb0ELb1ELb1ELb1EEENS1_21CollectiveEpilogueFwdINS6_IJS8_SA_S9_EEENS6_IJNS7_ILi1EEESI_SI_EEESC_SE_Li256ELb1ELb1ELb1ELb0EEENS1_36VarlenDynamicPersistentTileSchedulerILi128ELi48ELi256ELi256ELb1ELb1ELb0ELb1ELb0ELb1EEEEEEEEEvNT_6ParamsE)
        /*0050*/ 	.word	0x00000004


	//----- nvinfo : EIATTR_FRAME_SIZE
	.align		4
.L_24:
        /*0054*/ 	.byte	0x04, 0x11
        /*0056*/ 	.short	(.L_26 - .L_25)
	.align		4
.L_25:
        /*0058*/ 	.word	index@(_ZN7cutlass13device_kernelIN5flash19enable_sm80_to_sm89INS1_16FlashAttnFwdSm80INS1_25CollectiveMainloopFwdSm80ILi8ELi1ELb0EN4cute5tupleIJNS5_1CILi128EEENS7_ILi48EEENS7_ILi256EEEEEELi256ENS_10bfloat16_tEfNS_4arch4Sm80ELb0ELb1ELb0ELb1ELb0ELb1ELb1ELb1EEENS1_21CollectiveEpilogueFwdINS6_IJS8_SA_S9_EEENS6_IJNS7_ILi1EEESI_SI_EEESC_SE_Li256ELb1ELb1ELb1ELb0EEENS1_36VarlenDynamicPersistentTileSchedulerILi128ELi48ELi256ELi256ELb1ELb1ELb0ELb1ELb0ELb1EEEEEEEEEvNT_6ParamsE)
        /*005c*/ 	.word	0x00000000


	//----- nvinfo : EIATTR_REGCOUNT
	.align		4
.L_26:
        /*0060*/ 	.byte	0x04, 0x2f
        /*0062*/ 	.short	(.L_28 - .L_27)
	.align		4
.L_27:
        /*0064*/ 	.word	index@(_ZN7cutlass13device_kernelIN5flash19enable_sm80_to_sm89INS1_16FlashAttnFwdSm80INS1_25CollectiveMainloopFwdSm80ILi8ELi1ELb0EN4cute5tupleIJNS5_1CILi128EEENS7_ILi64EEENS7_ILi256EEEEEELi256ENS_10bfloat16_tEfNS_4arch4Sm80ELb0ELb1ELb0ELb1ELb0ELb0ELb1ELb1EEENS1_21CollectiveEpilogueFwdINS6_IJS8_SA_S9_EEENS6_IJNS7_ILi1EEESI_SI_EEESC_SE_Li256ELb1ELb1ELb1ELb0EEENS1_36VarlenDynamicPersistentTileSchedulerILi128ELi64ELi256ELi256ELb1ELb1ELb0ELb1ELb0ELb1EEEEEEEEEvNT_6ParamsE)
        /*0068*/ 	.word	0x00000004


	//----- nvinfo : EIATTR_FRAME_SIZE
	.align		4
.L_28:
        /*006c*/ 	.byte	0x04, 0x11
        /*006e*/ 	.short	(.L_30 - .L_29)
	.align		4
.L_29:
        /*0070*/ 	.word	index@(_ZN7cutlass13device_kernelIN5flash19enable_sm80_to_sm89INS1_16FlashAttnFwdSm80INS1_25CollectiveMainloopFwdSm80ILi8ELi1ELb0EN4cute5tupleIJNS5_1CILi128EEENS7_ILi64EEENS7_ILi256EEEEEELi256ENS_10bfloat16_tEfNS_4arch4Sm80ELb0ELb1ELb0ELb1ELb0ELb0ELb1ELb1EEENS1_21CollectiveEpilogueFwdINS6_IJS8_SA_S9_EEENS6_IJNS7_ILi1EEESI_SI_EEESC_SE_Li256ELb1ELb1ELb1ELb0EEENS1_36VarlenDynamicPersistentTileSchedulerILi128ELi64ELi256ELi256ELb1ELb1ELb0ELb1ELb0ELb1EEEEEEEEEvNT_6ParamsE)
        /*0074*/ 	.word	0x00000000


	//----- nvinfo : EIATTR_REGCOUNT
	.align		4
.L_30:
        /*0078*/ 	.byte	0x04, 0x2f
        /*007a*/ 	.short	(.L_32 - .L_31)
	.align		4
.L_31:
        /*007c*/ 	.word	index@(_ZN7cutlass13device_kernelIN5flash19enable_sm80_to_sm89INS1_16FlashAttnFwdSm80INS1_25CollectiveMainloopFwdSm80ILi8ELi1ELb0EN4cute5tupleIJNS5_1CILi128EEENS7_ILi64EEENS7_ILi256EEEEEELi256ENS_10bfloat16_tEfNS_4arch4Sm80ELb0ELb1ELb0ELb0ELb0ELb0ELb1ELb1EEENS1_21CollectiveEpilogueFwdINS6_IJS8_SA_S9_EEENS6_IJNS7_ILi1EEESI_SI_EEESC_SE_Li256ELb0ELb1ELb1ELb0EEENS1_19SingleTileSchedulerILb0ELb1ELb1ELi128EEEEEEEEEvNT_6ParamsE)
        /*0080*/ 	.word	0x00000004


	//----- nvinfo : EIATTR_FRAME_SIZE
	.align		4
.L_32:
        /*0084*/ 	.byte	0x04, 0x11
        /*0086*/ 	.short	(.L_34 - .L_33)
	.align		4
.L_33:
        /*0088*/ 	.word	index@(_ZN7cutlass13device_kernelIN5flash19enable_sm80_to_sm89INS1_16FlashAttnFwdSm80INS1_25CollectiveMainloopFwdSm80ILi8ELi1ELb0EN4cute5tupleIJNS5_1CILi128EEENS7_ILi64EEENS7_ILi256EEEEEELi256ENS_10bfloat16_tEfNS_4arch4Sm80ELb0ELb1ELb0ELb0ELb0ELb0ELb1ELb1EEENS1_21CollectiveEpilogueFwdINS6_IJS8_SA_S9_EEENS6_IJNS7_ILi1EEESI_SI_EEESC_SE_Li256ELb0ELb1ELb1ELb0EEENS1_19SingleTileSchedulerILb0ELb1ELb1ELi128EEEEEEEEEvNT_6ParamsE)
        /*008c*/ 	.word	0x00000000


	//----- nvinfo : EIATTR_REGCOUNT
	.align		4
.L_34:
        /*0090*/ 	.byte	0x04, 0x2f
        /*0092*/ 	.short	(.L_36 - .L_35)
	.align		4
.L_35:
        /*0094*/ 	.word	index@(_ZN7cutlass13device_kernelIN5flash19enable_sm80_to_sm89INS1_16FlashAttnFwdSm80INS1_25CollectiveMainloopFwdSm80ILi8ELi1ELb0EN4cute5tupleIJNS5_1CILi128EEENS7_ILi48EEENS7_ILi256EEEEEELi256ENS_10bfloat16_tEfNS_4arch4Sm80ELb0ELb0ELb0ELb1ELb0ELb1ELb1ELb1EEENS1_21CollectiveEpilogueFwdINS6_IJS8_SA_S9_EEENS6_IJNS7_ILi1EEESI_SI_EEESC_SE_Li256ELb1ELb1ELb1ELb0EEENS1_36VarlenDynamicPersistentTileSchedulerILi128ELi48ELi256ELi256ELb1ELb1ELb0ELb0ELb1ELb1EEEEEEEEEvNT_6ParamsE)
        /*0098*/ 	.word	0x00000004


	//----- nvinfo : EIATTR_FRAME_SIZE
	.align		4
.L_36:
        /*009c*/ 	.byte	0x04, 0x11
        /*009e*/ 	.short	(.L_38 - .L_37)
	.align		4
.L_37:
        /*00a0*/ 	.word	index@(_ZN7cutlass13device_kernelIN5flash19enable_sm80_to_sm89INS1_16FlashAttnFwdSm80INS1_25CollectiveMainloopFwdSm80ILi8ELi1ELb0EN4cute5tupleIJNS5_1CILi128EEENS7_ILi48EEENS7_ILi256EEEEEELi256ENS_10bfloat16_tEfNS_4arch4Sm80ELb0ELb0ELb0ELb1ELb0ELb1ELb1ELb1EEENS1_21CollectiveEpilogueFwdINS6_IJS8_SA_S9_EEENS6_IJNS7_ILi1EEESI_SI_EEESC_SE_Li256ELb1ELb1ELb1ELb0EEENS1_36VarlenDynamicPersistentTileSchedulerILi128ELi48ELi256ELi256ELb1ELb1ELb0ELb0ELb1ELb1EEEEEEEEEvNT_6ParamsE)
        /*00a4*/ 	.word	0x00000000


	//----- nvinfo : EIATTR_REGCOUNT
	.align		4
.L_38:
        /*00a8*/ 	.byte	0x04, 0x2f
        /*00aa*/ 	.short	(.L_40 - .L_39)
	.align		4
.L_39:
        /*00ac*/ 	.word	index@(_ZN7cutlass13device_kernelIN5flash19enable_sm80_to_sm89INS1_16FlashAttnFwdSm80INS1_25CollectiveMainloopFwdSm80ILi8ELi1ELb0EN4cute5tupleIJNS5_1CILi128EEENS7_ILi64EEENS7_ILi256EEEEEELi256ENS_10bfloat16_tEfNS_4arch4Sm80ELb0ELb0ELb0ELb1ELb0ELb0ELb1ELb1EEENS1_21CollectiveEpilogueFwdINS6_IJS8_SA_S9_EEENS6_IJNS7_ILi1EEESI_SI_EEESC_SE_Li256ELb1ELb1ELb1ELb0EEENS1_36VarlenDynamicPersistentTileSchedulerILi128ELi64ELi256ELi256ELb1ELb1ELb0ELb0ELb1ELb1EEEEEEEEEvNT_6ParamsE)
        /*00b0*/ 	.word	0x00000004


	//----- nvinfo : EIATTR_FRAME_SIZE
	.align		4
.L_40:
        /*00b4*/ 	.byte	0x04, 0x11
        /*00b6*/ 	.short	(.L_42 - .L_41)
	.align		4
.L_41:
        /*00b8*/ 	.word	index@(_ZN7cutlass13device_kernelIN5flash19enable_sm80_to_sm89INS1_16FlashAttnFwdSm80INS1_25CollectiveMainloopFwdSm80ILi8ELi1ELb0EN4cute5tupleIJNS5_1CILi128EEENS7_ILi64EEENS7_ILi256EEEEEELi256ENS_10bfloat16_tEfNS_4arch4Sm80ELb0ELb0ELb0ELb1ELb0ELb0ELb1ELb1EEENS1_21CollectiveEpilogueFwdINS6_IJS8_SA_S9_EEENS6_IJNS7_ILi1EEESI_SI_EEESC_SE_Li256ELb1ELb1ELb1ELb0EEENS1_36VarlenDynamicPersistentTileSchedulerILi128ELi64ELi256ELi256ELb1ELb1ELb0ELb0ELb1ELb1EEEEEEEEEvNT_6ParamsE)
        /*00bc*/ 	.word	0x00000000


	//----- nvinfo : EIATTR_REGCOUNT
	.align		4
.L_42:
        /*00c0*/ 	.byte	0x04, 0x2f
        /*00c2*/ 	.short	(.L_44 - .L_43)
	.align		4
.L_43:
        /*00c4*/ 	.word	index@(_ZN7cutlass13device_kernelIN5flash19enable_sm80_to_sm89INS1_16FlashAttnFwdSm80INS1_25CollectiveMainloopFwdSm80ILi8ELi1ELb0EN4cute5tupleIJNS5_1CILi128EEENS7_ILi96EEENS7_ILi256EEEEEELi256ENS_10bfloat16_tEfNS_4arch4Sm80ELb0ELb0ELb0ELb0ELb0ELb0ELb1ELb1EEENS1_21CollectiveEpilogueFwdINS6_IJS8_SA_S9_EEENS6_IJNS7_ILi1EEESI_SI_EEESC_SE_Li256ELb0ELb1ELb1ELb0EEENS1_19SingleTileSchedulerILb0ELb1ELb1ELi128EEEEEEEEEvNT_6ParamsE)
        /*00c8*/ 	.word	0x00000004


	//----- nvinfo : EIATTR_FRAME_SIZE
	.align		4
.L_44:
        /*00cc*/ 	.byte	0x04, 0x11
        /*00ce*/ 	.short	(.L_46 - .L_45)
	.align		4
.L_45:
        /*00d0*/ 	.word	index@(_ZN7cutlass13device_kernelIN5flash19enable_sm80_to_sm89INS1_16FlashAttnFwdSm80INS1_25CollectiveMainloopFwdSm80ILi8ELi1ELb0EN4cute5tupleIJNS5_1CILi128EEENS7_ILi96EEENS7_ILi256EEEEEELi256ENS_10bfloat16_tEfNS_4arch4Sm80ELb0ELb0ELb0ELb0ELb0ELb0ELb1ELb1EEENS1_21CollectiveEpilogueFwdINS6_IJS8_SA_S9_EEENS6_IJNS7_ILi1EEESI_SI_EEESC_SE_Li256ELb0ELb1ELb1ELb0EEENS1_19SingleTileSchedulerILb0ELb1ELb1ELi128EEEEEEEEEvNT_6ParamsE)
        /*00d4*/ 	.word	0x00000000


	//----- nvinfo : EIATTR_REGCOUNT
	.align		4
.L_46:
        /*00d8*/ 	.byte	0x04, 0x2f
        /*00da*/ 	.short	(.L_48 - .L_47)
	.align		4
.L_47:
        /*00dc*/ 	.word	index@(_ZN7cutlass13device_kernelIN5flash19enable_sm80_to_sm89INS1_16FlashAttnFwdSm80INS1_25CollectiveMainloopFwdSm80ILi8ELi1ELb0EN4cute5tupleIJNS5_1CILi128EEENS7_ILi32EEENS7_ILi256EEEEEELi256ENS_10bfloat16_tEfNS_4arch4Sm80ELb1ELb0ELb0ELb1ELb0ELb1ELb1ELb1EEENS1_21CollectiveEpilogueFwdINS6_IJS8_SA_S9_EEENS6_IJNS7_ILi1EEESI_SI_EEESC_SE_Li256ELb1ELb1ELb1ELb0EEENS1_36VarlenDynamicPersistentTileSchedulerILi128ELi32ELi256ELi256ELb1ELb1ELb0ELb1ELb1ELb1EEEEEEEEEvNT_6ParamsE)
        /*00e0*/ 	.word	0x00000004


	//----- nvinfo : EIATTR_FRAME_SIZE
	.align		4
.L_48:
        /*00e4*/ 	.byte	0x04, 0x11
        /*00e6*/ 	.short	(.L_50 - .L_49)
	.align		4
.L_49:
        /*00e8*/ 	.word	index@(_ZN7cutlass13device_kernelIN5flash19enable_sm80_to_sm89INS1_16FlashAttnFwdSm80INS1_25CollectiveMainloopFwdSm80ILi8ELi1ELb0EN4cute5tupleIJNS5_1CILi128EEENS7_ILi32EEENS7_ILi256EEEEEELi256ENS_10bfloat16_tEfNS_4arch4Sm80ELb1ELb0ELb0ELb1ELb0ELb1ELb1ELb1EEENS1_21CollectiveEpilogueFwdINS6_IJS8_SA_S9_EEENS6_IJNS7_ILi1EEESI_SI_EEESC_SE_Li256ELb1ELb1ELb1ELb0EEENS1_36VarlenDynamicPersistentTileSchedulerILi128ELi32ELi256ELi256ELb1ELb1ELb0ELb1ELb1ELb1EEEEEEEEEvNT_6ParamsE)
        /*00ec*/ 	.word	0x00000000


	//----- nvinfo : EIATTR_REGCOUNT
	.align		4
.L_50:
        /*00f0*/ 	.byte	0x04, 0x2f
        /*00f2*/ 	.short	(.L_52 - .L_51)
	.align		4
.L_51:
        /*00f4*/ 	.word	index@(_ZN7cutlass13device_kernelIN5flash19enable_sm80_to_sm89INS1_16FlashAttnFwdSm80INS1_25CollectiveMainloopFwdSm80ILi8ELi1ELb1EN4cute5tupleIJNS5_1CILi128EEENS7_ILi48EEENS7_ILi256EEEEEELi256ENS_10bfloat16_tEfNS_4arch4Sm80ELb1ELb0ELb0ELb1ELb0ELb0ELb1ELb1EEENS1_21CollectiveEpilogueFwdINS6_IJS8_SA_S9_EEENS6_IJNS7_ILi1EEESI_SI_EEESC_SE_Li256ELb1ELb1ELb1ELb0EEENS1_36VarlenDynamicPersistentTileSchedulerILi128ELi48ELi256ELi256ELb1ELb1ELb0ELb1ELb1ELb1EEEEEEEEEvNT_6ParamsE)
        /*00f8*/ 	.word	0x00000004


	//----- nvinfo : EIATTR_FRAME_SIZE
	.align		4
.L_52:
        /*00fc*/ 	.byte	0x04, 0x11
        /*00fe*/ 	.short	(.L_54 - .L_53)
	.align		4
.L_53:
        /*0100*/ 	.word	index@(_ZN7cutlass13device_kernelIN5flash19enable_sm80_to_sm89INS1_16FlashAttnFwdSm80INS1_25CollectiveMainloopFwdSm80ILi8ELi1ELb1EN4cute5tupleIJNS5_1CILi128EEENS7_ILi48EEENS7_ILi256EEEEEELi256ENS_10bfloat16_tEfNS_4arch4Sm80ELb1ELb0ELb0ELb1ELb0ELb0ELb1ELb1EEENS1_21CollectiveEpilogueFwdINS6_IJS8_SA_S9_EEENS6_IJNS7_ILi1EEESI_SI_EEESC_SE_Li256ELb1ELb1ELb1ELb0EEENS1_36VarlenDynamicPersistentTileSchedulerILi128ELi48ELi256ELi256ELb1ELb1ELb0ELb1ELb1ELb1EEEEEEEEEvNT_6ParamsE)
        /*0104*/ 	.word	0x00000000


	//----- nvinfo : EIATTR_REGCOUNT
	.align		4
.L_54:
        /*0108*/ 	.byte	0x04, 0x2f
        /*010a*/ 	.short	(.L_56 - .L_55)
	.align		4
.L_55:
        /*010c*/ 	.word	index@(_ZN7cutlass13device_kernelIN5flash19enable_sm80_to_sm89INS1_16FlashAttnFwdSm80INS1_25CollectiveMainloopFwdSm80ILi8ELi1ELb1EN4cute5tupleIJNS5_1CILi128EEENS7_ILi64EEENS7_ILi256EEEEEELi256ENS_10bfloat16_tEfNS_4arch4Sm80ELb1ELb0ELb0ELb0ELb0ELb0ELb1ELb1EEENS1_21CollectiveEpilogueFwdINS6_IJS8_SA_S9_EEENS6_IJNS7_ILi1EEESI_SI_EEESC_SE_Li256ELb0ELb1ELb1ELb0EEENS1_30DynamicPersistentTileSchedulerILi256ELi256ELb1ELb1ELb0EEEEEEEEEvNT_6ParamsE)
        /*0110*/ 	.word	0x00000004


	//----- nvinfo : EIATTR_FRAME_SIZE
	.align		4
.L_56:
        /*0114*/ 	.byte	0x04, 0x11
        /*0116*/ 	.short	(.L_58 - .L_57)
	.align		4
.L_57:
        /*0118*/ 	.word	index@(_ZN7cutlass13device_kernelIN5flash19enable_sm80_to_sm89INS1_16FlashAttnFwdSm80INS1_25CollectiveMainloopFwdSm80ILi8ELi1ELb1EN4cute5tupleIJNS5_1CILi128EEENS7_ILi64EEENS7_ILi256EEEEEELi256ENS_10bfloat16_tEfNS_4arch4Sm80ELb1ELb0ELb0ELb0ELb0ELb0ELb1ELb1EEENS1_21CollectiveEpilogueFwdINS6_IJS8_SA_S9_EEENS6_IJNS7_ILi1EEESI_SI_EEESC_SE_Li256ELb0ELb1ELb1ELb0EEENS1_30DynamicPersistentTileSchedulerILi256ELi256ELb1ELb1ELb0EEEEEEEEEvNT_6ParamsE)
        /*011c*/ 	.word	0x00000000


	//----- nvinfo : EIATTR_REGCOUNT
	.align		4
.L_58:
        /*0120*/ 	.byte	0x04, 0x2f
        /*0122*/ 	.short	(.L_60 - .L_59)
	.align		4
.L_59:
        /*0124*/ 	.word	index@(_ZN7cutlass13device_kernelIN5flash19enable_sm80_to_sm89INS1_16FlashAttnFwdSm80INS1_25CollectiveMainloopFwdSm80ILi8ELi1ELb0EN4cute5tupleIJNS5_1CILi128EEENS7_ILi32EEENS7_ILi256EEEEEELi256ENS_10bfloat16_tEfNS_4arch4Sm80ELb0ELb1ELb0ELb1ELb0ELb1ELb1ELb1EEENS1_21CollectiveEpilogueFwdINS6_IJS8_SA_S9_EEENS6_IJNS7_ILi1EEESI_SI_EEESC_SE_Li256ELb1ELb1ELb1ELb0EEENS1_36VarlenDynamicPersistentTileSchedulerILi128ELi32ELi256ELi256ELb1ELb1ELb0ELb1ELb0ELb1EEEEEEEEEvNT_6ParamsE)
        /*0128*/ 	.word	0x00000004


	//----- nvinfo : EIATTR_FRAME_SIZE
	.align		4
.L_60:
        /*012c*/ 	.byte	0x04, 0x11
        /*012e*/ 	.short	(.L_62 - .L_61)
	.align		4
.L_61:
        /*0130*/ 	.word	index@(_ZN7cutlass13device_kernelIN5flash19enable_sm80_to_sm89INS1_16FlashAttnFwdSm80INS1_25CollectiveMainloopFwdSm80ILi8ELi1ELb0EN4cute5tupleIJNS5_1CILi128EEENS7_ILi32EEENS7_ILi256EEEEEELi256ENS_10bfloat16_tEfNS_4arch4Sm80ELb0ELb1ELb0ELb1ELb0ELb1ELb1ELb1EEENS1_21CollectiveEpilogueFwdINS6_IJS8_SA_S9_EEENS6_IJNS7_ILi1EEESI_SI_EEESC_SE_Li256ELb1ELb1ELb1ELb0EEENS1_36VarlenDynamicPersistentTileSchedulerILi128ELi32ELi256ELi256ELb1ELb1ELb0ELb1ELb0ELb1EEEEEEEEEvNT_6ParamsE)
        /*0134*/ 	.word	0x00000000


	//----- nvinfo : EIATTR_REGCOUNT
	.align		4
.L_62:
        /*0138*/ 	.byte	0x04, 0x2f
        /*013a*/ 	.short	(.L_64 - .L_63)
	.align		4
.L_63:
        /*013c*/ 	.word	index@(_ZN7cutlass13device_kernelIN5flash19enable_sm80_to_sm89INS1_16FlashAttnFwdSm80INS1_25CollectiveMainloopFwdSm80ILi8ELi1ELb1EN4cute5tupleIJNS5_1CILi128EEENS7_ILi48EEENS7_ILi256EEEEEELi256ENS_10bfloat16_tEfNS_4arch4Sm80ELb0ELb1ELb0ELb1ELb0ELb0ELb1ELb1EEENS1_21CollectiveEpilogueFwdINS6_IJS8_SA_S9_EEENS6_IJNS7_ILi1EEESI_SI_EEESC_SE_Li256ELb1ELb1ELb1ELb0EEENS1_36VarlenDynamicPersistentTileSchedulerILi128ELi48ELi256ELi256ELb1ELb1ELb0ELb1ELb0ELb1EEEEEEEEEvNT_6ParamsE)
        /*0140*/ 	.word	0x00000004


	//----- nvinfo : EIATTR_FRAME_SIZE
	.align		4
.L_64:
        /*0144*/ 	.byte	0x04, 0x11
        /*0146*/ 	.short	(.L_66 - .L_65)
	.align		4
.L_65:
        /*0148*/ 	.word	index@(_ZN7cutlass13device_kernelIN5flash19enable_sm80_to_sm89INS1_16FlashAttnFwdSm80INS1_25CollectiveMainloopFwdSm80ILi8ELi1ELb1EN4cute5tupleIJNS5_1CILi128EEENS7_ILi48EEENS7_ILi256EEEEEELi256ENS_10bfloat16_tEfNS_4arch4Sm80ELb0ELb1ELb0ELb1ELb0ELb0ELb1ELb1EEENS1_21CollectiveEpilogueFwdINS6_IJS8_SA_S9_EEENS6_IJNS7_ILi1EEESI_SI_EEESC_SE_Li256ELb1ELb1ELb1ELb0EEENS1_36VarlenDynamicPersistentTileSchedulerILi128ELi48ELi256ELi256ELb1ELb1ELb0ELb1ELb0ELb1EEEEEEEEEvNT_6ParamsE)
        /*014c*/ 	.word	0x00000000


	//----- nvinfo : EIATTR_REGCOUNT
	.align		4
.L_66:
        /*0150*/ 	.byte	0x04, 0x2f
        /*0152*/ 	.short	(.L_68 - .L_67)
	.align		4
.L_67:
        /*0154*/ 	.word	index@(_ZN7cutlass13device_kernelIN5flash19enable_sm80_to_sm89INS1_16FlashAttnFwdSm80INS1_25CollectiveMainloopFwdSm80ILi8ELi1ELb1EN4cute5tupleIJNS5_1CILi128EEENS7_ILi48EEENS7_ILi256EEEEEELi256ENS_10bfloat16_tEfNS_4arch4Sm80ELb0ELb1ELb0ELb0ELb0ELb0ELb1ELb1EEENS1_21CollectiveEpilogueFwdINS6_IJS8_SA_S9_EEENS6_IJNS7_ILi1EEESI_SI_EEESC_SE_Li256ELb0ELb1ELb1ELb0EEENS1_19SingleTileSchedulerILb0ELb1ELb1ELi128EEEEEEEEEvNT_6ParamsE)
        /*0158*/ 	.word	0x00000004


	//----- nvinfo : EIATTR_FRAME_SIZE
	.align		4
.L_68:
        /*015c*/ 	.byte	0x04, 0x11
        /*015e*/ 	.short	(.L_70 - .L_69)
	.align		4
.L_69:
        /*0160*/ 	.word	index@(_ZN7cutlass13device_kernelIN5flash19enable_sm80_to_sm89INS1_16FlashAttnFwdSm80INS1_25CollectiveMainloopFwdSm80ILi8ELi1ELb1EN4cute5tupleIJNS5_1CILi128EEENS7_ILi48EEENS7_ILi256EEEEEELi256ENS_10bfloat16_tEfNS_4arch4Sm80ELb0ELb1ELb0ELb0ELb0ELb0ELb1ELb1EEENS1_21CollectiveEpilogueFwdINS6_IJS8_SA_S9_EEENS6_IJNS7_ILi1EEESI_SI_EEESC_SE_Li256ELb0ELb1ELb1ELb0EEENS1_19SingleTileSchedulerILb0ELb1ELb1ELi128EEEEEEEEEvNT_6ParamsE)
        /*0164*/ 	.word	0x00000000


	//----- nvinfo : EIATTR_REGCOUNT
	.align		4
.L_70:
        /*0168*/ 	.byte	0x04, 0x2f
        /*016a*/ 	.short	(.L_72 - .L_71)
	.align		4
.L_71:
        /*016c*/ 	.word	index@(_ZN7cutlass13device_kernelIN5flash19enable_sm80_to_sm89INS1_16FlashAttnFwdSm80INS1_25CollectiveMainloopFwdSm80ILi8ELi1ELb0EN4cute5tupleIJNS5_1CILi128EEENS7_ILi32EEENS7_ILi256EEEEEELi256ENS_10bfloat16_tEfNS_4arch4Sm80ELb0ELb0ELb0ELb1ELb0ELb1ELb1ELb1EEENS1_21CollectiveEpilogueFwdINS6_IJS8_SA_S9_EEENS6_IJNS7_ILi1EEESI_SI_EEESC_SE_Li256ELb1ELb1ELb1ELb0EEENS1_36VarlenDynamicPersistentTileSchedulerILi128ELi32ELi256ELi256ELb1ELb1ELb0ELb0ELb1ELb1EEEEEEEEEvNT_6ParamsE)
        /*0170*/ 	.word	0x00000004


	//----- nvinfo : EIATTR_FRAME_SIZE
	.align		4
.L_72:
        /*0174*/ 	.byte	0x04, 0x11
        /*0176*/ 	.short	(.L_74 - .L_73)
	.align		4
.L_73:
        /*0178*/ 	.word	index@(_ZN7cutlass13device_kernelIN5flash19enable_sm80_to_sm89INS1_16FlashAttnFwdSm80INS1_25CollectiveMainloopFwdSm80ILi8ELi1ELb0EN4cute5tupleIJNS5_1CILi128EEENS7_ILi32EEENS7_ILi256EEEEEELi256ENS_10bfloat16_tEfNS_4arch4Sm80ELb0ELb0ELb0ELb1ELb0ELb1ELb1ELb1EEENS1_21CollectiveEpilogueFwdINS6_IJS8_SA_S9_EEENS6_IJNS7_ILi1EEESI_SI_EEESC_SE_Li256ELb1ELb1ELb1ELb0EEENS1_36VarlenDynamicPersistentTileSchedulerILi128ELi32ELi256ELi256ELb1ELb1ELb0ELb0ELb1ELb1EEEEEEEEEvNT_6ParamsE)
        /*017c*/ 	.word	0x00000000


	//----- nvinfo : EIATTR_REGCOUNT
	.align		4
.L_74:
        /*0180*/ 	.byte	0x04, 0x2f
        /*0182*/ 	.short	(.L_76 - .L_75)
	.align		4
.L_75:
        /*0184*/ 	.word	index@(_ZN7cutlass13device_kernelIN5flash19enable_sm80_to_sm89INS1_16FlashAttnFwdSm80INS1_25CollectiveMainloopFwdSm80ILi8ELi1ELb1EN4cute5tupleIJNS5_1CILi128EEENS7_ILi48EEENS7_ILi256EEEEEELi256ENS_10bfloat16_tEfNS_4arch4Sm80ELb0ELb0ELb0ELb1ELb0ELb0ELb1ELb1EEENS1_21CollectiveEpilogueFwdINS6_IJS8_SA_S9_EEENS6_IJNS7_ILi1EEESI_SI_EEESC_SE_Li256ELb1ELb1ELb1ELb0EEENS1_36VarlenDynamicPersistentTileSchedulerILi128ELi48ELi256ELi256ELb1ELb1ELb0ELb0ELb1ELb1EEEEEEEEEvNT_6ParamsE)
        /*0188*/ 	.word	0x00000004


	//----- nvinfo : EIATTR_FRAME_SIZE
	.align		4
.L_76:
        /*018c*/ 	.byte	0x04, 0x11
        /*018e*/ 	.short	(.L_78 - .L_77)
	.align		4
.L_77:
        /*0190*/ 	.word	index@(_ZN7cutlass13device_kernelIN5flash19enable_sm80_to_sm89INS1_16FlashAttnFwdSm80INS1_25CollectiveMainloopFwdSm80ILi8ELi1ELb1EN4cute5tupleIJNS5_1CILi128EEENS7_ILi48EEENS7_ILi256EEEEEELi256ENS_10bfloat16_tEfNS_4arch4Sm80ELb0ELb0ELb0ELb1ELb0ELb0ELb1ELb1EEENS1_21CollectiveEpilogueFwdINS6_IJS8_SA_S9_EEENS6_IJNS7_ILi1EEESI_SI_EEESC_SE_Li256ELb1ELb1ELb1ELb0EEENS1_36VarlenDynamicPersistentTileSchedulerILi128ELi48ELi256ELi256ELb1ELb1ELb0ELb0ELb1ELb1EEEEEEEEEvNT_6ParamsE)
        /*0194*/ 	.word	0x00000000


	//----- nvinfo : EIATTR_REGCOUNT
	.align		4
.L_78:
        /*0198*/ 	.byte	0x04, 0x2f
        /*019a*/ 	.short	(.L_80 - .L_79)
	.align		4
.L_79:
        /*019c*/ 	.word	index@(_ZN7cutlass13device_kernelIN5flash19enable_sm80_to_sm89INS1_16FlashAttnFwdSm80INS1_25CollectiveMainloopFwdSm80ILi8ELi1ELb1EN4cute5tupleIJNS5_1CILi128EEENS7_ILi64EEENS7_ILi256EEEEEELi256ENS_10bfloat16_tEfNS_4arch4Sm80ELb0ELb0ELb0ELb0ELb0ELb0ELb1ELb1EEENS1_21CollectiveEpilogueFwdINS6_IJS8_SA_S9_EEENS6_IJNS7_ILi1EEESI_SI_EEESC_SE_Li256ELb0ELb1ELb1ELb0EEENS1_19SingleTileSchedulerILb0ELb1ELb1ELi128EEEEEEEEEvNT_6ParamsE)
        /*01a0*/ 	.word	0x00000004


	//----- nvinfo : EIATTR_FRAME_SIZE
	.align		4
.L_80:
        /*01a4*/ 	.byte	0x04, 0x11
        /*01a6*/ 	.short	(.L_82 - .L_81)
	.align		4
.L_81:
        /*01a8*/ 	.word	index@(_ZN7cutlass13device_kernelIN5flash19enable_sm80_to_sm89INS1_16FlashAttnFwdSm80INS1_25CollectiveMainloopFwdSm80ILi8ELi1ELb1EN4cute5tupleIJNS5_1CILi128EEENS7_ILi64EEENS7_ILi256EEEEEELi256ENS_10bfloat16_tEfNS_4arch4Sm80ELb0ELb0ELb0ELb0ELb0ELb0ELb1ELb1EEENS1_21CollectiveEpilogueFwdINS6_IJS8_SA_S9_EEENS6_IJNS7_ILi1EEESI_SI_EEESC_SE_Li256ELb0ELb1ELb1ELb0EEENS1_19SingleTileSchedulerILb0ELb1ELb1ELi128EEEEEEEEEvNT_6ParamsE)
        /*01ac*/ 	.word	0x00000000


	//----- nvinfo : EIATTR_MIN_STACK_SIZE
	.align		4
.L_82:
        /*01b0*/ 	.byte	0x04, 0x12
        /*01b2*/ 	.short	(.L_84 - .L_83)
	.align		4
.L_83:
        /*01b4*/ 	.word	index@(_ZN7cutlass13device_kernelIN5flash19enable_sm80_to_sm89INS1_16FlashAttnFwdSm80INS1_25CollectiveMainloopFwdSm80ILi8ELi1ELb1EN4cute5tupleIJNS5_1CILi128EEENS7_ILi64EEENS7_ILi256EEEEEELi256ENS_10bfloat16_tEfNS_4arch4Sm80ELb0ELb0ELb0ELb0ELb0ELb0ELb1ELb1EEENS1_21CollectiveEpilogueFwdINS6_IJS8_SA_S9_EEENS6_IJNS7_ILi1EEESI_SI_EEESC_SE_Li256ELb0ELb1ELb1ELb0EEENS1_19SingleTileSchedulerILb0ELb1ELb1ELi128EEEEEEEEEvNT_6ParamsE)
        /*01b8*/ 	.word	0x00000000


	//----- nvinfo : EIATTR_MIN_STACK_SIZE
	.align		4
.L_84:
        /*01bc*/ 	.byte	0x04, 0x12
        /*01be*/ 	.short	(.L_86 - .L_85)
	.align		4
.L_85:
        /*01c0*/ 	.word	index@(_ZN7cutlass13device_kernelIN5flash19enable_sm80_to_sm89INS1_16FlashAttnFwdSm80INS1_25CollectiveMainloopFwdSm80ILi8ELi1ELb1EN4cute5tupleIJNS5_1CILi128EEENS7_ILi48EEENS7_ILi256EEEEEELi256ENS_10bfloat16_tEfNS_4arch4Sm80ELb0ELb0ELb0ELb1ELb0ELb0ELb1ELb1EEENS1_21CollectiveEpilogueFwdINS6_IJS8_SA_S9_EEENS6_IJNS7_ILi1EEESI_SI_EEESC_SE_Li256ELb1ELb1ELb1ELb0EEENS1_36VarlenDynamicPersistentTileSchedulerILi128ELi48ELi256ELi256ELb1ELb1ELb0ELb0ELb1ELb1EEEEEEEEEvNT_6ParamsE)
        /*01c4*/ 	.word	0x00000000


	//----- nvinfo : EIATTR_MIN_STACK_SIZE
	.align		4
.L_86:
        /*01c8*/ 	.byte	0x04, 0x12
        /*01ca*/ 	.short	(.L_88 - .L_87)
	.align		4
.L_87:
        /*01cc*/ 	.word	index@(_ZN7cutlass13device_kernelIN5flash19enable_sm80_to_sm89INS1_16FlashAttnFwdSm80INS1_25CollectiveMainloopFwdSm80ILi8ELi1ELb0EN4cute5tupleIJNS5_1CILi128EEENS7_ILi32EEENS7_ILi256EEEEEELi256ENS_10bfloat16_tEfNS_4arch4Sm80ELb0ELb0ELb0ELb1ELb0ELb1ELb1ELb1EEENS1_21CollectiveEpilogueFwdINS6_IJS8_SA_S9_EEENS6_IJNS7_ILi1EEESI_SI_EEESC_SE_Li256ELb1ELb1ELb1ELb0EEENS1_36VarlenDynamicPersistentTileSchedulerILi128ELi32ELi256ELi256ELb1ELb1ELb0ELb0ELb1ELb1EEEEEEEEEvNT_6ParamsE)
        /*01d0*/ 	.word	0x00000000


	//----- nvinfo : EIATTR_MIN_STACK_SIZE
	.align		4
.L_88:
        /*01d4*/ 	.byte	0x04, 0x12
        /*01d6*/ 	.short	(.L_90 - .L_89)
	.align		4
.L_89:
        /*01d8*/ 	.word	index@(_ZN7cutlass13device_kernelIN5flash19enable_sm80_to_sm89INS1_16FlashAttnFwdSm80INS1_25CollectiveMainloopFwdSm80ILi8ELi1ELb1EN4cute5tupleIJNS5_1CILi128EEENS7_ILi48EEENS7_ILi256EEEEEELi256ENS_10bfloat16_tEfNS_4arch4Sm80ELb0ELb1ELb0ELb0ELb0ELb0ELb1ELb1EEENS1_21CollectiveEpilogueFwdINS6_IJS8_SA_S9_EEENS6_IJNS7_ILi1EEESI_SI_EEESC_SE_Li256ELb0ELb1ELb1ELb0EEENS1_19SingleTileSchedulerILb0ELb1ELb1ELi128EEEEEEEEEvNT_6ParamsE)
        /*01dc*/ 	.word	0x00000000


	//----- nvinfo : EIATTR_MIN_STACK_SIZE
	.align		4
.L_90:
        /*01e0*/ 	.byte	0x04, 0x12
        /*01e2*/ 	.short	(.L_92 - .L_91)
	.align		4
.L_91:
        /*01e4*/ 	.word	index@(_ZN7cutlass13device_kernelIN5flash19enable_sm80_to_sm89INS1_16FlashAttnFwdSm80INS1_25CollectiveMainloopFwdSm80ILi8ELi1ELb1EN4cute5tupleIJNS5_1CILi128EEENS7_ILi48EEENS7_ILi256EEEEEELi256ENS_10bfloat16_tEfNS_4arch4Sm80ELb0ELb1ELb0ELb1ELb0ELb0ELb1ELb1EEENS1_21CollectiveEpilogueFwdINS6_IJS8_SA_S9_EEENS6_IJNS7_ILi1EEESI_SI_EEESC_SE_Li256ELb1ELb1ELb1ELb0EEENS1_36VarlenDynamicPersistentTileSchedulerILi128ELi48ELi256ELi256ELb1ELb1ELb0ELb1ELb0ELb1EEEEEEEEEvNT_6ParamsE)
        /*01e8*/ 	.word	0x00000000


	//----- nvinfo : EIATTR_MIN_STACK_SIZE
	.align		4
.L_92:
        /*01ec*/ 	.byte	0x04, 0x12
        /*01ee*/ 	.short	(.L_94 - .L_93)
	.align		4
.L_93:
        /*01f0*/ 	.word	index@(_ZN7cutlass13device_kernelIN5flash19enable_sm80_to_sm89INS1_16FlashAttnFwdSm80INS1_25CollectiveMainloopFwdSm80ILi8ELi1ELb0EN4cute5tupleIJNS5_1CILi128EEENS7_ILi32EEENS7_ILi256EEEEEELi256ENS_10bfloat16_tEfNS_4arch4Sm80ELb0ELb1ELb0ELb1ELb0ELb1ELb1ELb1EEENS1_21CollectiveEpilogueFwdINS6_IJS8_SA_S9_EEENS6_IJNS7_ILi1EEESI_SI_EEESC_SE_Li256ELb1ELb1ELb1ELb0EEENS1_36VarlenDynamicPersistentTileSchedulerILi128ELi32ELi256ELi256ELb1ELb1ELb0ELb1ELb0ELb1EEEEEEEEEvNT_6ParamsE)
        /*01f4*/ 	.word	0x00000000


	//----- nvinfo : EIATTR_MIN_STACK_SIZE
	.align		4
.L_94:
        /*01f8*/ 	.byte	0x04, 0x12
        /*01fa*/ 	.short	(.L_96 - .L_95)
	.align		4
.L_95:
        /*01fc*/ 	.word	index@(_ZN7cutlass13device_kernelIN5flash19enable_sm80_to_sm89INS1_16FlashAttnFwdSm80INS1_25CollectiveMainloopFwdSm80ILi8ELi1ELb1EN4cute5tupleIJNS5_1CILi128EEENS7_ILi64EEENS7_ILi256EEEEEELi256ENS_10bfloat16_tEfNS_4arch4Sm80ELb1ELb0ELb0ELb0ELb0ELb0ELb1ELb1EEENS1_21CollectiveEpilogueFwdINS6_IJS8_SA_S9_EEENS6_IJNS7_ILi1EEESI_SI_EEESC_SE_Li256ELb0ELb1ELb1ELb0EEENS1_30DynamicPersistentTileSchedulerILi256ELi256ELb1ELb1ELb0EEEEEEEEEvNT_6ParamsE)
        /*0200*/ 	.word	0x00000000


	//----- nvinfo : EIATTR_MIN_STACK_SIZE
	.align		4
.L_96:
        /*0204*/ 	.byte	0x04, 0x12
        /*0206*/ 	.short	(.L_98 - .L_97)
	.align		4
.L_97:
        /*0208*/ 	.word	index@(_ZN7cutlass13device_kernelIN5flash19enable_sm80_to_sm89INS1_16FlashAttnFwdSm80INS1_25CollectiveMainloopFwdSm80ILi8ELi1ELb1EN4cute5tupleIJNS5_1CILi128EEENS7_ILi48EEENS7_ILi256EEEEEELi256ENS_10bfloat16_tEfNS_4arch4Sm80ELb1ELb0ELb0ELb1ELb0ELb0ELb1ELb1EEENS1_21CollectiveEpilogueFwdINS6_IJS8_SA_S9_EEENS6_IJNS7_ILi1EEESI_SI_EEESC_SE_Li256ELb1ELb1ELb1ELb0EEENS1_36VarlenDynamicPersistentTileSchedulerILi128ELi48ELi256ELi256ELb1ELb1ELb0ELb1ELb1ELb1EEEEEEEEEvNT_6ParamsE)
        /*020c*/ 	.word	0x00000000


	//----- nvinfo : EIATTR_MIN_STACK_SIZE
	.align		4
.L_98:
        /*0210*/ 	.byte	0x04, 0x12
        /*0212*/ 	.short	(.L_100 - .L_99)
	.align		4
.L_99:
        /*0214*/ 	.word	index@(_ZN7cutlass13device_kernelIN5flash19enable_sm80_to_sm89INS1_16FlashAttnFwdSm80INS1_25CollectiveMainloopFwdSm80ILi8ELi1ELb0EN4cute5tupleIJNS5_1CILi128EEENS7_ILi32EEENS7_ILi256EEEEEELi256ENS_10bfloat16_tEfNS_4arch4Sm80ELb1ELb0ELb0ELb1ELb0ELb1ELb1ELb1EEENS1_21CollectiveEpilogueFwdINS6_IJS8_SA_S9_EEENS6_IJNS7_ILi1EEESI_SI_EEESC_SE_Li256ELb1ELb1ELb1ELb0EEENS1_36VarlenDynamicPersistentTileSchedulerILi128ELi32ELi256ELi256ELb1ELb1ELb0ELb1ELb1ELb1EEEEEEEEEvNT_6ParamsE)
        /*0218*/ 	.word	0x00000000


	//----- nvinfo : EIATTR_MIN_STACK_SIZE
	.align		4
.L_100:
        /*021c*/ 	.byte	0x04, 0x12
        /*021e*/ 	.short	(.L_102 - .L_101)
	.align		4
.L_101:
        /*0220*/ 	.word	index@(_ZN7cutlass13device_kernelIN5flash19enable_sm80_to_sm89INS1_16FlashAttnFwdSm80INS1_25CollectiveMainloopFwdSm80ILi8ELi1ELb0EN4cute5tupleIJNS5_1CILi128EEENS7_ILi96EEENS7_ILi256EEEEEELi256ENS_10bfloat16_tEfNS_4arch4Sm80ELb0ELb0ELb0ELb0ELb0ELb0ELb1ELb1EEENS1_21CollectiveEpilogueFwdINS6_IJS8_SA_S9_EEENS6_IJNS7_ILi1EEESI_SI_EEESC_SE_Li256ELb0ELb1ELb1ELb0EEENS1_19SingleTileSchedulerILb0ELb1ELb1ELi128EEEEEEEEEvNT_6ParamsE)
        /*0224*/ 	.word	0x00000000


	//----- nvinfo : EIATTR_MIN_STACK_SIZE
	.align		4
.L_102:
        /*0228*/ 	.byte	0x04, 0x12
        /*022a*/ 	.short	(.L_104 - .L_103)
	.align		4
.L_103:
        /*022c*/ 	.word	index@(_ZN7cutlass13device_kernelIN5flash19enable_sm80_to_sm89INS1_16FlashAttnFwdSm80INS1_25CollectiveMainloopFwdSm80ILi8ELi1ELb0EN4cute5tupleIJNS5_1CILi128EEENS7_ILi64EEENS7_ILi256EEEEEELi256ENS_10bfloat16_tEfNS_4arch4Sm80ELb0ELb0ELb0ELb1ELb0ELb0ELb1ELb1EEENS1_21CollectiveEpilogueFwdINS6_IJS8_SA_S9_EEENS6_IJNS7_ILi1EEESI_SI_EEESC_SE_Li256ELb1ELb1ELb1ELb0EEENS1_36VarlenDynamicPersistentTileSchedulerILi128ELi64ELi256ELi256ELb1ELb1ELb0ELb0ELb1ELb1EEEEEEEEEvNT_6ParamsE)
        /*0230*/ 	.word	0x00000000


	//----- nvinfo : EIATTR_MIN_STACK_SIZE
	.align		4
.L_104:
        /*0234*/ 	.byte	0x04, 0x12
        /*0236*/ 	.short	(.L_106 - .L_105)
	.align		4
.L_105:
        /*0238*/ 	.word	index@(_ZN7cutlass13device_kernelIN5flash19enable_sm80_to_sm89INS1_16FlashAttnFwdSm80INS1_25CollectiveMainloopFwdSm80ILi8ELi1ELb0EN4cute5tupleIJNS5_1CILi128EEENS7_ILi48EEENS7_ILi256EEEEEELi256ENS_10bfloat16_tEfNS_4arch4Sm80ELb0ELb0ELb0ELb1ELb0ELb1ELb1ELb1EEENS1_21CollectiveEpilogueFwdINS6_IJS8_SA_S9_EEENS6_IJNS7_ILi1EEESI_SI_EEESC_SE_Li256ELb1ELb1ELb1ELb0EEENS1_36VarlenDynamicPersistentTileSchedulerILi128ELi48ELi256ELi256ELb1ELb1ELb0ELb0ELb1ELb1EEEEEEEEEvNT_6ParamsE)
        /*023c*/ 	.word	0x00000000


	//----- nvinfo : EIATTR_MIN_STACK_SIZE
	.align		4
.L_106:
        /*0240*/ 	.byte	0x04, 0x12
        /*0242*/ 	.short	(.L_108 - .L_107)
	.align		4
.L_107:
        /*0244*/ 	.word	index@(_ZN7cutlass13device_kernelIN5flash19enable_sm80_to_sm89INS1_16FlashAttnFwdSm80INS1_25CollectiveMainloopFwdSm80ILi8ELi1ELb0EN4cute5tupleIJNS5_1CILi128EEENS7_ILi64EEENS7_ILi256EEEEEELi256ENS_10bfloat16_tEfNS_4arch4Sm80ELb0ELb1ELb0ELb0ELb0ELb0ELb1ELb1EEENS1_21CollectiveEpilogueFwdINS6_IJS8_SA_S9_EEENS6_IJNS7_ILi1EEESI_SI_EEESC_SE_Li256ELb0ELb1ELb1ELb0EEENS1_19SingleTileSchedulerILb0ELb1ELb1ELi128EEEEEEEEEvNT_6ParamsE)
        /*0248*/ 	.word	0x00000000


	//----- nvinfo : EIATTR_MIN_STACK_SIZE
	.align		4
.L_108:
        /*024c*/ 	.byte	0x04, 0x12
        /*024e*/ 	.short	(.L_110 - .L_109)
	.align		4
.L_109:
        /*0250*/ 	.word	index@(_ZN7cutlass13device_kernelIN5flash19enable_sm80_to_sm89INS1_16FlashAttnFwdSm80INS1_25CollectiveMainloopFwdSm80ILi8ELi1ELb0EN4cute5tupleIJNS5_1CILi128EEENS7_ILi64EEENS7_ILi256EEEEEELi256ENS_10bfloat16_tEfNS_4arch4Sm80ELb0ELb1ELb0ELb1ELb0ELb0ELb1ELb1EEENS1_21CollectiveEpilogueFwdINS6_IJS8_SA_S9_EEENS6_IJNS7_ILi1EEESI_SI_EEESC_SE_Li256ELb1ELb1ELb1ELb0EEENS1_36VarlenDynamicPersistentTileSchedulerILi128ELi64ELi256ELi256ELb1ELb1ELb0ELb1ELb0ELb1EEEEEEEEEvNT_6ParamsE)
        /*0254*/ 	.word	0x00000000


	//----- nvinfo : EIATTR_MIN_STACK_SIZE
	.align		4
.L_110:
        /*0258*/ 	.byte	0x04, 0x12
        /*025a*/ 	.short	(.L_112 - .L_111)
	.align		4
.L_111:
        /*025c*/ 	.word	index@(_ZN7cutlass13device_kernelIN5flash19enable_sm80_to_sm89INS1_16FlashAttnFwdSm80INS1_25CollectiveMainloopFwdSm80ILi8ELi1ELb0EN4cute5tupleIJNS5_1CILi128EEENS7_ILi48EEENS7_ILi256EEEEEELi256ENS_10bfloat16_tEfNS_4arch4Sm80ELb0ELb1ELb0ELb1ELb0ELb1ELb1ELb1EEENS1_21CollectiveEpilogueFwdINS6_IJS8_SA_S9_EEENS6_IJNS7_ILi1EEESI_SI_EEESC_SE_Li256ELb1ELb1ELb1ELb0EEENS1_36VarlenDynamicPersistentTileSchedulerILi128ELi48ELi256ELi256ELb1ELb1ELb0ELb1ELb0ELb1EEEEEEEEEvNT_6ParamsE)
        /*0260*/ 	.word	0x00000000


	//----- nvinfo : EIATTR_MIN_STACK_SIZE
	.align		4
.L_112:
        /*0264*/ 	.byte	0x04, 0x12
        /*0266*/ 	.short	(.L_114 - .L_113)
	.align		4
.L_113:
        /*0268*/ 	.word	index@(_ZN7cutlass13device_kernelIN5flash19enable_sm80_to_sm89INS1_16FlashAttnFwdSm80INS1_25CollectiveMainloopFwdSm80ILi8ELi1ELb0EN4cute5tupleIJNS5_1CILi128EEENS7_ILi96EEENS7_ILi256EEEEEELi256ENS_10bfloat16_tEfNS_4arch4Sm80ELb1ELb0ELb0ELb0ELb0ELb0ELb1ELb1EEENS1_21CollectiveEpilogueFwdINS6_IJS8_SA_S9_EEENS6_IJNS7_ILi1EEESI_SI_EEESC_SE_Li256ELb0ELb1ELb1ELb0EEENS1_30DynamicPersistentTileSchedulerILi256ELi256ELb1ELb1ELb0EEEEEEEEEvNT_6ParamsE)
        /*026c*/ 	.word	0x00000000


	//----- nvinfo : EIATTR_MIN_STACK_SIZE
	.align		4
.L_114:
        /*0270*/ 	.byte	0x04, 0x12
        /*0272*/ 	.short	(.L_116 - .L_115)
	.align		4
.L_115:
        /*0274*/ 	.word	index@(_ZN7cutlass13device_kernelIN5flash19enable_sm80_to_sm89INS1_16FlashAttnFwdSm80INS1_25CollectiveMainloopFwdSm80ILi8ELi1ELb0EN4cute5tupleIJNS5_1CILi128EEENS7_ILi64EEENS7_ILi256EEEEEELi256ENS_10bfloat16_tEfNS_4arch4Sm80ELb1ELb0ELb0ELb1ELb0ELb0ELb1ELb1EEENS1_21CollectiveEpilogueFwdINS6_IJS8_SA_S9_EEENS6_IJNS7_ILi1EEESI_SI_EEESC_SE_Li256ELb1ELb1ELb1ELb0EEENS1_36VarlenDynamicPersistentTileSchedulerILi128ELi64ELi256ELi256ELb1ELb1ELb0ELb1ELb1ELb1EEEEEEEEEvNT_6ParamsE)
        /*0278*/ 	.word	0x00000000


	//----- nvinfo : EIATTR_MIN_STACK_SIZE
	.align		4
.L_116:
        /*027c*/ 	.byte	0x04, 0x12
        /*027e*/ 	.short	(.L_118 - .L_117)
	.align		4
.L_117:
        /*0280*/ 	.word	index@(_ZN7cutlass13device_kernelIN5flash19enable_sm80_to_sm89INS1_16FlashAttnFwdSm80INS1_25CollectiveMainloopFwdSm80ILi8ELi1ELb0EN4cute5tupleIJNS5_1CILi128EEENS7_ILi48EEENS7_ILi256EEEEEELi256ENS_10bfloat16_tEfNS_4arch4Sm80ELb1ELb0ELb0ELb1ELb0ELb1ELb1ELb1EEENS1_21CollectiveEpilogueFwdINS6_IJS8_SA_S9_EEENS6_IJNS7_ILi1EEESI_SI_EEESC_SE_Li256ELb1ELb1ELb1ELb0EEENS1_36VarlenDynamicPersistentTileSchedulerILi128ELi48ELi256ELi256ELb1ELb1ELb0ELb1ELb1ELb1EEEEEEEEEvNT_6ParamsE)
        /*0284*/ 	.word	0x00000000
.L_118:


//--------------------- .nv.compat                --------------------------
	.section	.nv.compat,"",@"SHT_CUDA_COMPAT_INFO"
	.align	4
        /*0000*/ 	.byte	0x02, 0x09, 0x01, 0x00, 0x02, 0x02, 0x01, 0x00, 0x02, 0x05, 0x05, 0x00, 0x03, 0x07, 0x01, 0x01
        /*0010*/ 	.byte	0x02, 0x03, 0x00, 0x00, 0x02, 0x06, 0x01, 0x00, 0x04, 0x0b, 0x08, 0x00, 0x00, 0x00, 0x00, 0x00
        /*0020*/ 	.byte	0x00, 0x00, 0x00, 0x00


//--------------------- .nv.info._ZN7cutlass13device_kernelIN5flash19enable_sm80_to_sm89INS1_16FlashAttnFwdSm80INS1_25CollectiveMainloopFwdSm80ILi8ELi1ELb1EN4cute5tupleIJNS5_1CILi128EEENS7_ILi64EEENS7_ILi256EEEEEELi256ENS_10bfloat16_tEfNS_4arch4Sm80ELb0ELb0ELb0ELb0ELb0ELb0ELb1ELb1EEENS1_21CollectiveEpilogueFwdINS6_IJS8_SA_S9_EEENS6_IJNS7_ILi1EEESI_SI_EEESC_SE_Li256ELb0ELb1ELb1ELb0EEENS1_19SingleTileSchedulerILb0ELb1ELb1ELi128EEEEEEEEEvNT_6ParamsE --------------------------
	.section	.nv.info._ZN7cutlass13device_kernelIN5flash19enable_sm80_to_sm89INS1_16FlashAttnFwdSm80INS1_25CollectiveMainloopFwdSm80ILi8ELi1ELb1EN4cute5tupleIJNS5_1CILi128EEENS7_ILi64EEENS7_ILi256EEEEEELi256ENS_10bfloat16_tEfNS_4arch4Sm80ELb0ELb0ELb0ELb0ELb0ELb0ELb1ELb1EEENS1_21CollectiveEpilogueFwdINS6_IJS8_SA_S9_EEENS6_IJNS7_ILi1EEESI_SI_EEESC_SE_Li256ELb0ELb1ELb1ELb0EEENS1_19SingleTileSchedulerILb0ELb1ELb1ELi128EEEEEEEEEvNT_6ParamsE,"",@"SHT_CUDA_INFO"
	.sectionflags	@""
	.align	4


	//----- nvinfo : EIATTR_CUDA_API_VERSION
	.align		4
        /*0000*/ 	.byte	0x04, 0x37
        /*0002*/ 	.short	(.L_120 - .L_119)
.L_119:
        /*0004*/ 	.word	0x00000082


	//----- nvinfo : EIATTR_KPARAM_INFO
	.align		4
.L_120:
        /*0008*/ 	.byte	0x04, 0x17
        /*000a*/ 	.short	(.L_122 - .L_121)
.L_121:
        /*000c*/ 	.word	0x00000000
        /*0010*/ 	.short	0x0000
        /*0012*/ 	.short	0x0000
        /*0014*/ 	.byte	0x00, 0xf0, 0x61, 0x10


	//----- nvinfo : EIATTR_SPARSE_MMA_MASK
	.align		4
.L_122:
        /*0018*/ 	.byte	0x03, 0x50
        /*001a*/ 	.short	0x0000


	//----- nvinfo : EIATTR_MAXREG_COUNT
	.align		4
        /*001c*/ 	.byte	0x03, 0x1b
        /*001e*/ 	.short	0x00ff


	//----- nvinfo : EIATTR_MERCURY_ISA_VERSION
	.align		4
        /*0020*/ 	.byte	0x03, 0x5f
        /*0022*/ 	.short	0x0101


	//----- nvinfo : EIATTR_EXIT_INSTR_OFFSETS
	.align		4
        /*0024*/ 	.byte	0x04, 0x1c
        /*0026*/ 	.short	(.L_124 - .L_123)


	//   ....[0]....
.L_123:
        /*0028*/ 	.word	0x00000010


	//----- nvinfo : EIATTR_MAX_THREADS
	.align		4
.L_124:
        /*002c*/ 	.byte	0x04, 0x05
        /*002e*/ 	.short	(.L_126 - .L_125)
.L_125:
        /*0030*/ 	.word	0x00000100
        /*0034*/ 	.word	0x00000001
        /*0038*/ 	.word	0x00000001


	//----- nvinfo : EIATTR_CBANK_PARAM_SIZE
	.align		4
.L_126:
        /*003c*/ 	.byte	0x03, 0x19
        /*003e*/ 	.short	0x0418


	//----- nvinfo : EIATTR_PARAM_CBANK
	.align		4
        /*0040*/ 	.byte	0x04, 0x0a
        /*0042*/ 	.short	(.L_128 - .L_127)
	.align		4
.L_127:
        /*0044*/ 	.word	index@(.nv.constant0._ZN7cutlass13device_kernelIN5flash19enable_sm80_to_sm89INS1_16FlashAttnFwdSm80INS1_25CollectiveMainloopFwdSm80ILi8ELi1ELb1EN4cute5tupleIJNS5_1CILi128EEENS7_ILi64EEENS7_ILi256EEEEEELi256ENS_10bfloat16_tEfNS_4arch4Sm80ELb0ELb0ELb0ELb0ELb0ELb0ELb1ELb1EEENS1_21CollectiveEpilogueFwdINS6_IJS8_SA_S9_EEENS6_IJNS7_ILi1EEESI_SI_EEESC_SE_Li256ELb0ELb1ELb1ELb0EEENS1_19SingleTileSchedulerILb0ELb1ELb1ELi128EEEEEEEEEvNT_6ParamsE)
        /*0048*/ 	.short	0x0210
        /*004a*/ 	.short	0x0418


	//----- nvinfo : EIATTR_SW_WAR
	.align		4
.L_128:
        /*004c*/ 	.byte	0x04, 0x36
        /*004e*/ 	.short	(.L_130 - .L_129)
.L_129:
        /*0050*/ 	.word	0x00000008
.L_130:


//--------------------- .nv.info._ZN7cutlass13device_kernelIN5flash19enable_sm80_to_sm89INS1_16FlashAttnFwdSm80INS1_25CollectiveMainloopFwdSm80ILi8ELi1ELb1EN4cute5tupleIJNS5_1CILi128EEENS7_ILi48EEENS7_ILi256EEEEEELi256ENS_10bfloat16_tEfNS_4arch4Sm80ELb0ELb0ELb0ELb1ELb0ELb0ELb1ELb1EEENS1_21CollectiveEpilogueFwdINS6_IJS8_SA_S9_EEENS6_IJNS7_ILi1EEESI_SI_EEESC_SE_Li256ELb1ELb1ELb1ELb0EEENS1_36VarlenDynamicPersistentTileSchedulerILi128ELi48ELi256ELi256ELb1ELb1ELb0ELb0ELb1ELb1EEEEEEEEEvNT_6ParamsE --------------------------
	.section	.nv.info._ZN7cutlass13device_kernelIN5flash19enable_sm80_to_sm89INS1_16FlashAttnFwdSm80INS1_25CollectiveMainloopFwdSm80ILi8ELi1ELb1EN4cute5tupleIJNS5_1CILi128EEENS7_ILi48EEENS7_ILi256EEEEEELi256ENS_10bfloat16_tEfNS_4arch4Sm80ELb0ELb0ELb0ELb1ELb0ELb0ELb1ELb1EEENS1_21CollectiveEpilogueFwdINS6_IJS8_SA_S9_EEENS6_IJNS7_ILi1EEESI_SI_EEESC_SE_Li256ELb1ELb1ELb1ELb0EEENS1_36VarlenDynamicPersistentTileSchedulerILi128ELi48ELi256ELi256ELb1ELb1ELb0ELb0ELb1ELb1EEEEEEEEEvNT_6ParamsE,"",@"SHT_CUDA_INFO"
	.sectionflags	@""
	.align	4


	//----- nvinfo : EIATTR_CUDA_API_VERSION
	.align		4
        /*0000*/ 	.byte	0x04, 0x37
        /*0002*/ 	.short	(.L_132 - .L_131)
.L_131:
        /*0004*/ 	.word	0x00000082


	//----- nvinfo : EIATTR_KPARAM_INFO
	.align		4
.L_132:
        /*0008*/ 	.byte	0x04, 0x17
        /*000a*/ 	.short	(.L_134 - .L_133)
.L_133:
        /*000c*/ 	.word	0x00000000
        /*0010*/ 	.short	0x0000
        /*0012*/ 	.short	0x0000
        /*0014*/ 	.byte	0x00, 0xf0, 0xe1, 0x10


	//----- nvinfo : EIATTR_SPARSE_MMA_MASK
	.align		4
.L_134:
        /*0018*/ 	.byte	0x03, 0x50
        /*001a*/ 	.short	0x0000


	//----- nvinfo : EIATTR_MAXREG_COUNT
	.align		4
        /*001c*/ 	.byte	0x03, 0x1b
        /*001e*/ 	.short	0x00ff


	//----- nvinfo : EIATTR_MERCURY_ISA_VERSION
	.align		4
        /*0020*/ 	.byte	0x03, 0x5f
        /*0022*/ 	.short	0x0101


	//----- nvinfo : EIATTR_EXIT_INSTR_OFFSETS
	.align		4
        /*0024*/ 	.byte	0x04, 0x1c
        /*0026*/ 	.short	(.L_136 - .L_135)


	//   ....[0]....
.L_135:
        /*0028*/ 	.word	0x00000010


	//----- nvinfo : EIATTR_MAX_THREADS
	.align		4
.L_136:
        /*002c*/ 	.byte	0x04, 0x05
        /*002e*/ 	.short	(.L_138 - .L_137)
.L_137:
        /*0030*/ 	.word	0x00000100
        /*0034*/ 	.word	0x00000001
        /*0038*/ 	.word	0x00000001


	//----- nvinfo : EIATTR_CBANK_PARAM_SIZE
	.align		4
.L_138:
        /*003c*/ 	.byte	0x03, 0x19
        /*003e*/ 	.short	0x0438


	//----- nvinfo : EIATTR_PARAM_CBANK
	.align		4
        /*0040*/ 	.byte	0x04, 0x0a
        /*0042*/ 	.short	(.L_140 - .L_139)
	.align		4
.L_139:
        /*0044*/ 	.word	index@(.nv.constant0._ZN7cutlass13device_kernelIN5flash19enable_sm80_to_sm89INS1_16FlashAttnFwdSm80INS1_25CollectiveMainloopFwdSm80ILi8ELi1ELb1EN4cute5tupleIJNS5_1CILi128EEENS7_ILi48EEENS7_ILi256EEEEEELi256ENS_10bfloat16_tEfNS_4arch4Sm80ELb0ELb0ELb0ELb1ELb0ELb0ELb1ELb1EEENS1_21CollectiveEpilogueFwdINS6_IJS8_SA_S9_EEENS6_IJNS7_ILi1EEESI_SI_EEESC_SE_Li256ELb1ELb1ELb1ELb0EEENS1_36VarlenDynamicPersistentTileSchedulerILi128ELi48ELi256ELi256ELb1ELb1ELb0ELb0ELb1ELb1EEEEEEEEEvNT_6ParamsE)
        /*0048*/ 	.short	0x0210
        /*004a*/ 	.short	0x0438


	//----- nvinfo : EIATTR_SW_WAR
	.align		4
.L_140:
        /*004c*/ 	.byte	0x04, 0x36
        /*004e*/ 	.short	(.L_142 - .L_141)
.L_141:
        /*0050*/ 	.word	0x00000008
.L_142:


//--------------------- .nv.info._ZN7cutlass13device_kernelIN5flash19enable_sm80_to_sm89INS1_16FlashAttnFwdSm80INS1_25CollectiveMainloopFwdSm80ILi8ELi1ELb0EN4cute5tupleIJNS5_1CILi128EEENS7_ILi32EEENS7_ILi256EEEEEELi256ENS_10bfloat16_tEfNS_4arch4Sm80ELb0ELb0ELb0ELb1ELb0ELb1ELb1ELb1EEENS1_21CollectiveEpilogueFwdINS6_IJS8_SA_S9_EEENS6_IJNS7_ILi1EEESI_SI_EEESC_SE_Li256ELb1ELb1ELb1ELb0EEENS1_36VarlenDynamicPersistentTileSchedulerILi128ELi32ELi256ELi256ELb1ELb1ELb0ELb0ELb1ELb1EEEEEEEEEvNT_6ParamsE --------------------------
	.section	.nv.info._ZN7cutlass13device_kernelIN5flash19enable_sm80_to_sm89INS1_16FlashAttnFwdSm80INS1_25CollectiveMainloopFwdSm80ILi8ELi1ELb0EN4cute5tupleIJNS5_1CILi128EEENS7_ILi32EEENS7_ILi256EEEEEELi256ENS_10bfloat16_tEfNS_4arch4Sm80ELb0ELb0ELb0ELb1ELb0ELb1ELb1ELb1EEENS1_21CollectiveEpilogueFwdINS6_IJS8_SA_S9_EEENS6_IJNS7_ILi1EEESI_SI_EEESC_SE_Li256ELb1ELb1ELb1ELb0EEENS1_36VarlenDynamicPersistentTileSchedulerILi128ELi32ELi256ELi256ELb1ELb1ELb0ELb0ELb1ELb1EEEEEEEEEvNT_6ParamsE,"",@"SHT_CUDA_INFO"
	.sectionflags	@""
	.align	4


	//----- nvinfo : EIATTR_CUDA_API_VERSION
	.align		4
        /*0000*/ 	.byte	0x04, 0x37
        /*0002*/ 	.short	(.L_144 - .L_143)
.L_143:
        /*0004*/ 	.word	0x00000082


	//----- nvinfo : EIATTR_KPARAM_INFO
	.align		4
.L_144:
        /*0008*/ 	.byte	0x04, 0x17
        /*000a*/ 	.short	(.L_146 - .L_145)
.L_145:
        /*000c*/ 	.word	0x00000000
        /*0010*/ 	.short	0x0000
        /*0012*/ 	.short	0x0000
        /*0014*/ 	.byte	0x00, 0xf0, 0xe1, 0x10


	//----- nvinfo : EIATTR_SPARSE_MMA_MASK
	.align		4
.L_146:
        /*0018*/ 	.byte	0x03, 0x50
        /*001a*/ 	.short	0x0000


	//----- nvinfo : EIATTR_MAXREG_COUNT
	.align		4
        /*001c*/ 	.byte	0x03, 0x1b
        /*001e*/ 	.short	0x00ff


	//----- nvinfo : EIATTR_MERCURY_ISA_VERSION
	.align		4
        /*0020*/ 	.byte	0x03, 0x5f
        /*0022*/ 	.short	0x0101


	//----- nvinfo : EIATTR_EXIT_INSTR_OFFSETS
	.align		4
        /*0024*/ 	.byte	0x04, 0x1c
        /*0026*/ 	.short	(.L_148 - .L_147)


	//   ....[0]....
.L_147:
        /*0028*/ 	.word	0x00000010


	//----- nvinfo : EIATTR_MAX_THREADS
	.align		4
.L_148:
        /*002c*/ 	.byte	0x04, 0x05
        /*002e*/ 	.short	(.L_150 - .L_149)
.L_149:
        /*0030*/ 	.word	0x00000100
        /*0034*/ 	.word	0x00000001
        /*0038*/ 	.word	0x00000001


	//----- nvinfo : EIATTR_CBANK_PARAM_SIZE
	.align		4
.L_150:
        /*003c*/ 	.byte	0x03, 0x19
        /*003e*/ 	.short	0x0438


	//----- nvinfo : EIATTR_PARAM_CBANK
	.align		4
        /*0040*/ 	.byte	0x04, 0x0a
        /*0042*/ 	.short	(.L_152 - .L_151)
	.align		4
.L_151:
        /*0044*/ 	.word	index@(.nv.constant0._ZN7cutlass13device_kernelIN5flash19enable_sm80_to_sm89INS1_16FlashAttnFwdSm80INS1_25CollectiveMainloopFwdSm80ILi8ELi1ELb0EN4cute5tupleIJNS5_1CILi128EEENS7_ILi32EEENS7_ILi256EEEEEELi256ENS_10bfloat16_tEfNS_4arch4Sm80ELb0ELb0ELb0ELb1ELb0ELb1ELb1ELb1EEENS1_21CollectiveEpilogueFwdINS6_IJS8_SA_S9_EEENS6_IJNS7_ILi1EEESI_SI_EEESC_SE_Li256ELb1ELb1ELb1ELb0EEENS1_36VarlenDynamicPersistentTileSchedulerILi128ELi32ELi256ELi256ELb1ELb1ELb0ELb0ELb1ELb1EEEEEEEEEvNT_6ParamsE)
        /*0048*/ 	.short	0x0210
        /*004a*/ 	.short	0x0438


	//----- nvinfo : EIATTR_SW_WAR
	.align		4
.L_152:
        /*004c*/ 	.byte	0x04, 0x36
        /*004e*/ 	.short	(.L_154 - .L_153)
.L_153:
        /*0050*/ 	.word	0x00000008
.L_154:


//--------------------- .nv.info._ZN7cutlass13device_kernelIN5flash19enable_sm80_to_sm89INS1_16FlashAttnFwdSm80INS1_25CollectiveMainloopFwdSm80ILi8ELi1ELb1EN4cute5tupleIJNS5_1CILi128EEENS7_ILi48EEENS7_ILi256EEEEEELi256ENS_10bfloat16_tEfNS_4arch4Sm80ELb0ELb1ELb0ELb0ELb0ELb0ELb1ELb1EEENS1_21CollectiveEpilogueFwdINS6_IJS8_SA_S9_EEENS6_IJNS7_ILi1EEESI_SI_EEESC_SE_Li256ELb0ELb1ELb1ELb0EEENS1_19SingleTileSchedulerILb0ELb1ELb1ELi128EEEEEEEEEvNT_6ParamsE --------------------------
	.section	.nv.info._ZN7cutlass13device_kernelIN5flash19enable_sm80_to_sm89INS1_16FlashAttnFwdSm80INS1_25CollectiveMainloopFwdSm80ILi8ELi1ELb1EN4cute5tupleIJNS5_1CILi128EEENS7_ILi48EEENS7_ILi256EEEEEELi256ENS_10bfloat16_tEfNS_4arch4Sm80ELb0ELb1ELb0ELb0ELb0ELb0ELb1ELb1EEENS1_21CollectiveEpilogueFwdINS6_IJS8_SA_S9_EEENS6_IJNS7_ILi1EEESI_SI_EEESC_SE_Li256ELb0ELb1ELb1ELb0EEENS1_19SingleTileSchedulerILb0ELb1ELb1ELi128EEEEEEEEEvNT_6ParamsE,"",@"SHT_CUDA_INFO"
	.sectionflags	@""
	.align	4


	//----- nvinfo : EIATTR_CUDA_API_VERSION
	.align		4
        /*0000*/ 	.byte	0x04, 0x37
        /*0002*/ 	.short	(.L_156 - .L_155)
.L_155:
        /*0004*/ 	.word	0x00000082


	//----- nvinfo : EIATTR_KPARAM_INFO
	.align		4
.L_156:
        /*0008*/ 	.byte	0x04, 0x17
        /*000a*/ 	.short	(.L_158 - .L_157)
.L_157:
        /*000c*/ 	.word	0x00000000
        /*0010*/ 	.short	0x0000
        /*0012*/ 	.short	0x0000
        /*0014*/ 	.byte	0x00, 0xf0, 0x61, 0x10


	//----- nvinfo : EIATTR_SPARSE_MMA_MASK
	.align		4
.L_158:
        /*0018*/ 	.byte	0x03, 0x50
        /*001a*/ 	.short	0x0000


	//----- nvinfo : EIATTR_MAXREG_COUNT
	.align		4
        /*001c*/ 	.byte	0x03, 0x1b
        /*001e*/ 	.short	0x00ff


	//----- nvinfo : EIATTR_MERCURY_ISA_VERSION
	.align		4
        /*0020*/ 	.byte	0x03, 0x5f
        /*0022*/ 	.short	0x0101


	//----- nvinfo : EIATTR_EXIT_INSTR_OFFSETS
	.align		4
        /*0024*/ 	.byte	0x04, 0x1c
        /*0026*/ 	.short	(.L_160 - .L_159)


	//   ....[0]....
.L_159:
        /*0028*/ 	.word	0x00000010


	//----- nvinfo : EIATTR_MAX_THREADS
	.align		4
.L_160:
        /*002c*/ 	.byte	0x04, 0x05
        /*002e*/ 	.short	(.L_162 - .L_161)
.L_161:
        /*0030*/ 	.word	0x00000100
        /*0034*/ 	.word	0x00000001
        /*0038*/ 	.word	0x00000001


	//----- nvinfo : EIATTR_CBANK_PARAM_SIZE
	.align		4
.L_162:
        /*003c*/ 	.byte	0x03, 0x19
        /*003e*/ 	.short	0x0418


	//----- nvinfo : EIATTR_PARAM_CBANK
	.align		4
        /*0040*/ 	.byte	0x04, 0x0a
        /*0042*/ 	.short	(.L_164 - .L_163)
	.align		4
.L_163:
        /*0044*/ 	.word	index@(.nv.constant0._ZN7cutlass13device_kernelIN5flash19enable_sm80_to_sm89INS1_16FlashAttnFwdSm80INS1_25CollectiveMainloopFwdSm80ILi8ELi1ELb1EN4cute5tupleIJNS5_1CILi128EEENS7_ILi48EEENS7_ILi256EEEEEELi256ENS_10bfloat16_tEfNS_4arch4Sm80ELb0ELb1ELb0ELb0ELb0ELb0ELb1ELb1EEENS1_21CollectiveEpilogueFwdINS6_IJS8_SA_S9_EEENS6_IJNS7_ILi1EEESI_SI_EEESC_SE_Li256ELb0ELb1ELb1ELb0EEENS1_19SingleTileSchedulerILb0ELb1ELb1ELi128EEEEEEEEEvNT_6ParamsE)
        /*0048*/ 	.short	0x0210
        /*004a*/ 	.short	0x0418


	//----- nvinfo : EIATTR_SW_WAR
	.align		4
.L_164:
        /*004c*/ 	.byte	0x04, 0x36
        /*004e*/ 	.short	(.L_166 - .L_165)
.L_165:
        /*0050*/ 	.word	0x00000008
.L_166:


//--------------------- .nv.info._ZN7cutlass13device_kernelIN5flash19enable_sm80_to_sm89INS1_16FlashAttnFwdSm80INS1_25CollectiveMainloopFwdSm80ILi8ELi1ELb1EN4cute5tupleIJNS5_1CILi128EEENS7_ILi48EEENS7_ILi256EEEEEELi256ENS_10bfloat16_tEfNS_4arch4Sm80ELb0ELb1ELb0ELb1ELb0ELb0ELb1ELb1EEENS1_21CollectiveEpilogueFwdINS6_IJS8_SA_S9_EEENS6_IJNS7_ILi1EEESI_SI_EEESC_SE_Li256ELb1ELb1ELb1ELb0EEENS1_36VarlenDynamicPersistentTileSchedulerILi128ELi48ELi256ELi256ELb1ELb1ELb0ELb1ELb0ELb1EEEEEEEEEvNT_6ParamsE --------------------------
	.section	.nv.info._ZN7cutlass13device_kernelIN5flash19enable_sm80_to_sm89INS1_16FlashAttnFwdSm80INS1_25CollectiveMainloopFwdSm80ILi8ELi1ELb1EN4cute5tupleIJNS5_1CILi128EEENS7_ILi48EEENS7_ILi256EEEEEELi256ENS_10bfloat16_tEfNS_4arch4Sm80ELb0ELb1ELb0ELb1ELb0ELb0ELb1ELb1EEENS1_21CollectiveEpilogueFwdINS6_IJS8_SA_S9_EEENS6_IJNS7_ILi1EEESI_SI_EEESC_SE_Li256ELb1ELb1ELb1ELb0EEENS1_36VarlenDynamicPersistentTileSchedulerILi128ELi48ELi256ELi256ELb1ELb1ELb0ELb1ELb0ELb1EEEEEEEEEvNT_6ParamsE,"",@"SHT_CUDA_INFO"
	.sectionflags	@""
	.align	4


	//----- nvinfo : EIATTR_CUDA_API_VERSION
	.align		4
        /*0000*/ 	.byte	0x04, 0x37
        /*0002*/ 	.short	(.L_168 - .L_167)
.L_167:
        /*0004*/ 	.word	0x00000082


	//----- nvinfo : EIATTR_KPARAM_INFO
	.align		4
.L_168:
        /*0008*/ 	.byte	0x04, 0x17
        /*000a*/ 	.short	(.L_170 - .L_169)
.L_169:
        /*000c*/ 	.word	0x00000000
        /*0010*/ 	.short	0x0000
        /*0012*/ 	.short	0x0000
        /*0014*/ 	.byte	0x00, 0xf0, 0xe1, 0x10


	//----- nvinfo : EIATTR_SPARSE_MMA_MASK
	.align		4
.L_170:
        /*0018*/ 	.byte	0x03, 0x50
        /*001a*/ 	.short	0x0000


	//----- nvinfo : EIATTR_MAXREG_COUNT
	.align		4
        /*001c*/ 	.byte	0x03, 0x1b
        /*001e*/ 	.short	0x00ff


	//----- nvinfo : EIATTR_MERCURY_ISA_VERSION
	.align		4
        /*0020*/ 	.byte	0x03, 0x5f
        /*0022*/ 	.short	0x0101


	//----- nvinfo : EIATTR_EXIT_INSTR_OFFSETS
	.align		4
        /*0024*/ 	.byte	0x04, 0x1c
        /*0026*/ 	.short	(.L_172 - .L_171)


	//   ....[0]....
.L_171:
        /*0028*/ 	.word	0x00000010


	//----- nvinfo : EIATTR_MAX_THREADS
	.align		4
.L_172:
        /*002c*/ 	.byte	0x04, 0x05
        /*002e*/ 	.short	(.L_174 - .L_173)
.L_173:
        /*0030*/ 	.word	0x00000100
        /*0034*/ 	.word	0x00000001
        /*0038*/ 	.word	0x00000001


	//----- nvinfo : EIATTR_CBANK_PARAM_SIZE
	.align		4
.L_174:
        /*003c*/ 	.byte	0x03, 0x19
        /*003e*/ 	.short	0x0438


	//----- nvinfo : EIATTR_PARAM_CBANK
	.align		4
        /*0040*/ 	.byte	0x04, 0x0a
        /*0042*/ 	.short	(.L_176 - .L_175)
	.align		4
.L_175:
        /*0044*/ 	.word	index@(.nv.constant0._ZN7cutlass13device_kernelIN5flash19enable_sm80_to_sm89INS1_16FlashAttnFwdSm80INS1_25CollectiveMainloopFwdSm80ILi8ELi1ELb1EN4cute5tupleIJNS5_1CILi128EEENS7_ILi48EEENS7_ILi256EEEEEELi256ENS_10bfloat16_tEfNS_4arch4Sm80ELb0ELb1ELb0ELb1ELb0ELb0ELb1ELb1EEENS1_21CollectiveEpilogueFwdINS6_IJS8_SA_S9_EEENS6_IJNS7_ILi1EEESI_SI_EEESC_SE_Li256ELb1ELb1ELb1ELb0EEENS1_36VarlenDynamicPersistentTileSchedulerILi128ELi48ELi256ELi256ELb1ELb1ELb0ELb1ELb0ELb1EEEEEEEEEvNT_6ParamsE)
        /*0048*/ 	.short	0x0210
        /*004a*/ 	.short	0x0438


	//----- nvinfo : EIATTR_SW_WAR
	.align		4
.L_176:
        /*004c*/ 	.byte	0x04, 0x36
        /*004e*/ 	.short	(.L_178 - .L_177)
.L_177:
        /*0050*/ 	.word	0x00000008
.L_178:


//--------------------- .nv.info._ZN7cutlass13device_kernelIN5flash19enable_sm80_to_sm89INS1_16FlashAttnFwdSm80INS1_25CollectiveMainloopFwdSm80ILi8ELi1ELb0EN4cute5tupleIJNS5_1CILi128EEENS7_ILi32EEENS7_ILi256EEEEEELi256ENS_10bfloat16_tEfNS_4arch4Sm80ELb0ELb1ELb0ELb1ELb0ELb1ELb1ELb1EEENS1_21CollectiveEpilogueFwdINS6_IJS8_SA_S9_EEENS6_IJNS7_ILi1EEESI_SI_EEESC_SE_Li256ELb1ELb1ELb1ELb0EEENS1_36VarlenDynamicPersistentTileSchedulerILi128ELi32ELi256ELi256ELb1ELb1ELb0ELb1ELb0ELb1EEEEEEEEEvNT_6ParamsE --------------------------
	.section	.nv.info._ZN7cutlass13device_kernelIN5flash19enable_sm80_to_sm89INS1_16FlashAttnFwdSm80INS1_25CollectiveMainloopFwdSm80ILi8ELi1ELb0EN4cute5tupleIJNS5_1CILi128EEENS7_ILi32EEENS7_ILi256EEEEEELi256ENS_10bfloat16_tEfNS_4arch4Sm80ELb0ELb1ELb0ELb1ELb0ELb1ELb1ELb1EEENS1_21CollectiveEpilogueFwdINS6_IJS8_SA_S9_EEENS6_IJNS7_ILi1EEESI_SI_EEESC_SE_Li256ELb1ELb1ELb1ELb0EEENS1_36VarlenDynamicPersistentTileSchedulerILi128ELi32ELi256ELi256ELb1ELb1ELb0ELb1ELb0ELb1EEEEEEEEEvNT_6ParamsE,"",@"SHT_CUDA_INFO"
	.sectionflags	@""
	.align	4


	//----- nvinfo : EIATTR_CUDA_API_VERSION
	.align		4
        /*0000*/ 	.byte	0x04, 0x37
        /*0002*/ 	.short	(.L_180 - .L_179)
.L_179:
        /*0004*/ 	.word	0x00000082


	//----- nvinfo : EIATTR_KPARAM_INFO
	.align		4
.L_180:
        /*0008*/ 	.byte	0x04, 0x17
        /*000a*/ 	.short	(.L_182 - .L_181)
.L_181:
        /*000c*/ 	.word	0x00000000
        /*0010*/ 	.short	0x0000
        /*0012*/ 	.short	0x0000
        /*0014*/ 	.byte	0x00, 0xf0, 0xe1, 0x10


	//----- nvinfo : EIATTR_SPARSE_MMA_MASK
	.align		4
.L_182:
        /*0018*/ 	.byte	0x03, 0x50
        /*001a*/ 	.short	0x0000


	//----- nvinfo : EIATTR_MAXREG_COUNT
	.align		4
        /*001c*/ 	.byte	0x03, 0x1b
        /*001e*/ 	.short	0x00ff


	//----- nvinfo : EIATTR_MERCURY_ISA_VERSION
	.align		4
        /*0020*/ 	.byte	0x03, 0x5f
        /*0022*/ 	.short	0x0101


	//----- nvinfo : EIATTR_EXIT_INSTR_OFFSETS
	.align		4
        /*0024*/ 	.byte	0x04, 0x1c
        /*0026*/ 	.short	(.L_184 - .L_183)


	//   ....[0]....
.L_183:
        /*0028*/ 	.word	0x00000010


	//----- nvinfo : EIATTR_MAX_THREADS
	.align		4
.L_184:
        /*002c*/ 	.byte	0x04, 0x05
        /*002e*/ 	.short	(.L_186 - .L_185)
.L_185:
        /*0030*/ 	.word	0x00000100
        /*0034*/ 	.word	0x00000001
        /*0038*/ 	.word	0x00000001


	//----- nvinfo : EIATTR_CBANK_PARAM_SIZE
	.align		4
.L_186:
        /*003c*/ 	.byte	0x03, 0x19
        /*003e*/ 	.short	0x0438


	//----- nvinfo : EIATTR_PARAM_CBANK
	.align		4
        /*0040*/ 	.byte	0x04, 0x0a
        /*0042*/ 	.short	(.L_188 - .L_187)
	.align		4
.L_187:
        /*0044*/ 	.word	index@(.nv.constant0._ZN7cutlass13device_kernelIN5flash19enable_sm80_to_sm89INS1_16FlashAttnFwdSm80INS1_25CollectiveMainloopFwdSm80ILi8ELi1ELb0EN4cute5tupleIJNS5_1CILi128EEENS7_ILi32EEENS7_ILi256EEEEEELi256ENS_10bfloat16_tEfNS_4arch4Sm80ELb0ELb1ELb0ELb1ELb0ELb1ELb1ELb1EEENS1_21CollectiveEpilogueFwdINS6_IJS8_SA_S9_EEENS6_IJNS7_ILi1EEESI_SI_EEESC_SE_Li256ELb1ELb1ELb1ELb0EEENS1_36VarlenDynamicPersistentTileSchedulerILi128ELi32ELi256ELi256ELb1ELb1ELb0ELb1ELb0ELb1EEEEEEEEEvNT_6ParamsE)
        /*0048*/ 	.short	0x0210
        /*004a*/ 	.short	0x0438


	//----- nvinfo : EIATTR_SW_WAR
	.align		4
.L_188:
        /*004c*/ 	.byte	0x04, 0x36
        /*004e*/ 	.short	(.L_190 - .L_189)
.L_189:
        /*0050*/ 	.word	0x00000008
.L_190:


//--------------------- .nv.info._ZN7cutlass13device_kernelIN5flash19enable_sm80_to_sm89INS1_16FlashAttnFwdSm80INS1_25CollectiveMainloopFwdSm80ILi8ELi1ELb1EN4cute5tupleIJNS5_1CILi128EEENS7_ILi64EEENS7_ILi256EEEEEELi256ENS_10bfloat16_tEfNS_4arch4Sm80ELb1ELb0ELb0ELb0ELb0ELb0ELb1ELb1EEENS1_21CollectiveEpilogueFwdINS6_IJS8_SA_S9_EEENS6_IJNS7_ILi1EEESI_SI_EEESC_SE_Li256ELb0ELb1ELb1ELb0EEENS1_30DynamicPersistentTileSchedulerILi256ELi256ELb1ELb1ELb0EEEEEEEEEvNT_6ParamsE --------------------------
	.section	.nv.info._ZN7cutlass13device_kernelIN5flash19enable_sm80_to_sm89INS1_16FlashAttnFwdSm80INS1_25CollectiveMainloopFwdSm80ILi8ELi1ELb1EN4cute5tupleIJNS5_1CILi128EEENS7_ILi64EEENS7_ILi256EEEEEELi256ENS_10bfloat16_tEfNS_4arch4Sm80ELb1ELb0ELb0ELb0ELb0ELb0ELb1ELb1EEENS1_21CollectiveEpilogueFwdINS6_IJS8_SA_S9_EEENS6_IJNS7_ILi1EEESI_SI_EEESC_SE_Li256ELb0ELb1ELb1ELb0EEENS1_30DynamicPersistentTileSchedulerILi256ELi256ELb1ELb1ELb0EEEEEEEEEvNT_6ParamsE,"",@"SHT_CUDA_INFO"
	.sectionflags	@""
	.align	4


	//----- nvinfo : EIATTR_CUDA_API_VERSION
	.align		4
        /*0000*/ 	.byte	0x04, 0x37
        /*0002*/ 	.short	(.L_192 - .L_191)
.L_191:
        /*0004*/ 	.word	0x00000082


	//----- nvinfo : EIATTR_KPARAM_INFO
	.align		4
.L_192:
        /*0008*/ 	.byte	0x04, 0x17
        /*000a*/ 	.short	(.L_194 - .L_193)
.L_193:
        /*000c*/ 	.word	0x00000000
        /*0010*/ 	.short	0x0000
        /*0012*/ 	.short	0x0000
        /*0014*/ 	.byte	0x00, 0xf0, 0xa1, 0x10


	//----- nvinfo : EIATTR_SPARSE_MMA_MASK
	.align		4
.L_194:
        /*0018*/ 	.byte	0x03, 0x50
        /*001a*/ 	.short	0x0000


	//----- nvinfo : EIATTR_MAXREG_COUNT
	.align		4
        /*001c*/ 	.byte	0x03, 0x1b
        /*001e*/ 	.short	0x00ff


	//----- nvinfo : EIATTR_MERCURY_ISA_VERSION
	.align		4
        /*0020*/ 	.byte	0x03, 0x5f
        /*0022*/ 	.short	0x0101


	//----- nvinfo : EIATTR_EXIT_INSTR_OFFSETS
	.align		4
        /*0024*/ 	.byte	0x04, 0x1c
        /*0026*/ 	.short	(.L_196 - .L_195)


	//   ....[0]....
.L_195:
        /*0028*/ 	.word	0x00000010


	//----- nvinfo : EIATTR_MAX_THREADS
	.align		4
.L_196:
        /*002c*/ 	.byte	0x04, 0x05
        /*002e*/ 	.short	(.L_198 - .L_197)
.L_197:
        /*0030*/ 	.word	0x00000100
        /*0034*/ 	.word	0x00000001
        /*0038*/ 	.word	0x00000001


	//----- nvinfo : EIATTR_CBANK_PARAM_SIZE
	.align		4
.L_198:
        /*003c*/ 	.byte	0x03, 0x19
        /*003e*/ 	.short	0x0428


	//----- nvinfo : EIATTR_PARAM_CBANK
	.align		4
        /*0040*/ 	.byte	0x04, 0x0a
        /*0042*/ 	.short	(.L_200 - .L_199)
	.align		4
.L_199:
        /*0044*/ 	.word	index@(.nv.constant0._ZN7cutlass13device_kernelIN5flash19enable_sm80_to_sm89INS1_16FlashAttnFwdSm80INS1_25CollectiveMainloopFwdSm80ILi8ELi1ELb1EN4cute5tupleIJNS5_1CILi128EEENS7_ILi64EEENS7_ILi256EEEEEELi256ENS_10bfloat16_tEfNS_4arch4Sm80ELb1ELb0ELb0ELb0ELb0ELb0ELb1ELb1EEENS1_21CollectiveEpilogueFwdINS6_IJS8_SA_S9_EEENS6_IJNS7_ILi1EEESI_SI_EEESC_SE_Li256ELb0ELb1ELb1ELb0EEENS1_30DynamicPersistentTileSchedulerILi256ELi256ELb1ELb1ELb0EEEEEEEEEvNT_6ParamsE)
        /*0048*/ 	.short	0x0210
        /*004a*/ 	.short	0x0428


	//----- nvinfo : EIATTR_SW_WAR
	.align		4
.L_200:
        /*004c*/ 	.byte	0x04, 0x36
        /*004e*/ 	.short	(.L_202 - .L_201)
.L_201:
        /*0050*/ 	.word	0x00000008
.L_202:


//--------------------- .nv.info._ZN7cutlass13device_kernelIN5flash19enable_sm80_to_sm89INS1_16FlashAttnFwdSm80INS1_25CollectiveMainloopFwdSm80ILi8ELi1ELb1EN4cute5tupleIJNS5_1CILi128EEENS7_ILi48EEENS7_ILi256EEEEEELi256ENS_10bfloat16_tEfNS_4arch4Sm80ELb1ELb0ELb0ELb1ELb0ELb0ELb1ELb1EEENS1_21CollectiveEpilogueFwdINS6_IJS8_SA_S9_EEENS6_IJNS7_ILi1EEESI_SI_EEESC_SE_Li256ELb1ELb1ELb1ELb0EEENS1_36VarlenDynamicPersistentTileSchedulerILi128ELi48ELi256ELi256ELb1ELb1ELb0ELb1ELb1ELb1EEEEEEEEEvNT_6ParamsE --------------------------
	.section	.nv.info._ZN7cutlass13device_kernelIN5flash19enable_sm80_to_sm89INS1_16FlashAttnFwdSm80INS1_25CollectiveMainloopFwdSm80ILi8ELi1ELb1EN4cute5tupleIJNS5_1CILi128EEENS7_ILi48EEENS7_ILi256EEEEEELi256ENS_10bfloat16_tEfNS_4arch4Sm80ELb1ELb0ELb0ELb1ELb0ELb0ELb1ELb1EEENS1_21CollectiveEpilogueFwdINS6_IJS8_SA_S9_EEENS6_IJNS7_ILi1EEESI_SI_EEESC_SE_Li256ELb1ELb1ELb1ELb0EEENS1_36VarlenDynamicPersistentTileSchedulerILi128ELi48ELi256ELi256ELb1ELb1ELb0ELb1ELb1ELb1EEEEEEEEEvNT_6ParamsE,"",@"SHT_CUDA_INFO"
	.sectionflags	@""
	.align	4


	//----- nvinfo : EIATTR_CUDA_API_VERSION
	.align		4
        /*0000*/ 	.byte	0x04, 0x37
        /*0002*/ 	.short	(.L_204 - .L_203)
.L_203:
        /*0004*/ 	.word	0x00000082


	//----- nvinfo : EIATTR_KPARAM_INFO
	.align		4
.L_204:
        /*0008*/ 	.byte	0x04, 0x17
        /*000a*/ 	.short	(.L_206 - .L_205)
.L_205:
        /*000c*/ 	.word	0x00000000
        /*0010*/ 	.short	0x0000
        /*0012*/ 	.short	0x0000
        /*0014*/ 	.byte	0x00, 0xf0, 0xe1, 0x10


	//----- nvinfo : EIATTR_SPARSE_MMA_MASK
	.align		4
.L_206:
        /*0018*/ 	.byte	0x03, 0x50
        /*001a*/ 	.short	0x0000


	//----- nvinfo : EIATTR_MAXREG_COUNT
	.align		4
        /*001c*/ 	.byte	0x03, 0x1b
        /*001e*/ 	.short	0x00ff


	//----- nvinfo : EIATTR_MERCURY_ISA_VERSION
	.align		4
        /*0020*/ 	.byte	0x03, 0x5f
        /*0022*/ 	.short	0x0101


	//----- nvinfo : EIATTR_EXIT_INSTR_OFFSETS
	.align		4
        /*0024*/ 	.byte	0x04, 0x1c
        /*0026*/ 	.short	(.L_208 - .L_207)


	//   ....[0]....
.L_207:
        /*0028*/ 	.word	0x00000010


	//----- nvinfo : EIATTR_MAX_THREADS
	.align		4
.L_208:
        /*002c*/ 	.byte	0x04, 0x05
        /*002e*/ 	.short	(.L_210 - .L_209)
.L_209:
        /*0030*/ 	.word	0x00000100
        /*0034*/ 	.word	0x00000001
        /*0038*/ 	.word	0x00000001


	//----- nvinfo : EIATTR_CBANK_PARAM_SIZE
	.align		4
.L_210:
        /*003c*/ 	.byte	0x03, 0x19
        /*003e*/ 	.short	0x0438


	//----- nvinfo : EIATTR_PARAM_CBANK
	.align		4
        /*0040*/ 	.byte	0x04, 0x0a
        /*0042*/ 	.short	(.L_212 - .L_211)
	.align		4
.L_211:
        /*0044*/ 	.word	index@(.nv.constant0._ZN7cutlass13device_kernelIN5flash19enable_sm80_to_sm89INS1_16FlashAttnFwdSm80INS1_25CollectiveMainloopFwdSm80ILi8ELi1ELb1EN4cute5tupleIJNS5_1CILi128EEENS7_ILi48EEENS7_ILi256EEEEEELi256ENS_10bfloat16_tEfNS_4arch4Sm80ELb1ELb0ELb0ELb1ELb0ELb0ELb1ELb1EEENS1_21CollectiveEpilogueFwdINS6_IJS8_SA_S9_EEENS6_IJNS7_ILi1EEESI_SI_EEESC_SE_Li256ELb1ELb1ELb1ELb0EEENS1_36VarlenDynamicPersistentTileSchedulerILi128ELi48ELi256ELi256ELb1ELb1ELb0ELb1ELb1ELb1EEEEEEEEEvNT_6ParamsE)
        /*0048*/ 	.short	0x0210
        /*004a*/ 	.short	0x0438


	//----- nvinfo : EIATTR_SW_WAR
	.align		4
.L_212:
        /*004c*/ 	.byte	0x04, 0x36
        /*004e*/ 	.short	(.L_214 - .L_213)
.L_213:
        /*0050*/ 	.word	0x00000008
.L_214:


//--------------------- .nv.info._ZN7cutlass13device_kernelIN5flash19enable_sm80_to_sm89INS1_16FlashAttnFwdSm80INS1_25CollectiveMainloopFwdSm80ILi8ELi1ELb0EN4cute5tupleIJNS5_1CILi128EEENS7_ILi32EEENS7_ILi256EEEEEELi256ENS_10bfloat16_tEfNS_4arch4Sm80ELb1ELb0ELb0ELb1ELb0ELb1ELb1ELb1EEENS1_21CollectiveEpilogueFwdINS6_IJS8_SA_S9_EEENS6_IJNS7_ILi1EEESI_SI_EEESC_SE_Li256ELb1ELb1ELb1ELb0EEENS1_36VarlenDynamicPersistentTileSchedulerILi128ELi32ELi256ELi256ELb1ELb1ELb0ELb1ELb1ELb1EEEEEEEEEvNT_6ParamsE --------------------------
	.section	.nv.info._ZN7cutlass13device_kernelIN5flash19enable_sm80_to_sm89INS1_16FlashAttnFwdSm80INS1_25CollectiveMainloopFwdSm80ILi8ELi1ELb0EN4cute5tupleIJNS5_1CILi128EEENS7_ILi32EEENS7_ILi256EEEEEELi256ENS_10bfloat16_tEfNS_4arch4Sm80ELb1ELb0ELb0ELb1ELb0ELb1ELb1ELb1EEENS1_21CollectiveEpilogueFwdINS6_IJS8_SA_S9_EEENS6_IJNS7_ILi1EEESI_SI_EEESC_SE_Li256ELb1ELb1ELb1ELb0EEENS1_36VarlenDynamicPersistentTileSchedulerILi128ELi32ELi256ELi256ELb1ELb1ELb0ELb1ELb1ELb1EEEEEEEEEvNT_6ParamsE,"",@"SHT_CUDA_INFO"
	.sectionflags	@""
	.align	4


	//----- nvinfo : EIATTR_CUDA_API_VERSION
	.align		4
        /*0000*/ 	.byte	0x04, 0x37
        /*0002*/ 	.short	(.L_216 - .L_215)
.L_215:
        /*0004*/ 	.word	0x00000082


	//----- nvinfo : EIATTR_KPARAM_INFO
	.align		4
.L_216:
        /*0008*/ 	.byte	0x04, 0x17
        /*000a*/ 	.short	(.L_218 - .L_217)
.L_217:
        /*000c*/ 	.word	0x00000000
        /*0010*/ 	.short	0x0000
        /*0012*/ 	.short	0x0000
        /*0014*/ 	.byte	0x00, 0xf0, 0xe1, 0x10


	//----- nvinfo : EIATTR_SPARSE_MMA_MASK
	.align		4
.L_218:
        /*0018*/ 	.byte	0x03, 0x50
        /*001a*/ 	.short	0x0000


	//----- nvinfo : EIATTR_MAXREG_COUNT
	.align		4
        /*001c*/ 	.byte	0x03, 0x1b
        /*001e*/ 	.short	0x00ff


	//----- nvinfo : EIATTR_MERCURY_ISA_VERSION
	.align		4
        /*0020*/ 	.byte	0x03, 0x5f
        /*0022*/ 	.short	0x0101


	//----- nvinfo : EIATTR_EXIT_INSTR_OFFSETS
	.align		4
        /*0024*/ 	.byte	0x04, 0x1c
        /*0026*/ 	.short	(.L_220 - .L_219)


	//   ....[0]....
.L_219:
        /*0028*/ 	.word	0x00000010


	//----- nvinfo : EIATTR_MAX_THREADS
	.align		4
.L_220:
        /*002c*/ 	.byte	0x04, 0x05
        /*002e*/ 	.short	(.L_222 - .L_221)
.L_221:
        /*0030*/ 	.word	0x00000100
        /*0034*/ 	.word	0x00000001
        /*0038*/ 	.word	0x00000001


	//----- nvinfo : EIATTR_CBANK_PARAM_SIZE
	.align		4
.L_222:
        /*003c*/ 	.byte	0x03, 0x19
        /*003e*/ 	.short	0x0438


	//----- nvinfo : EIATTR_PARAM_CBANK
	.align		4
        /*0040*/ 	.byte	0x04, 0x0a
        /*0042*/ 	.short	(.L_224 - .L_223)
	.align		4
.L_223:
        /*0044*/ 	.word	index@(.nv.constant0._ZN7cutlass13device_kernelIN5flash19enable_sm80_to_sm89INS1_16FlashAttnFwdSm80INS1_25CollectiveMainloopFwdSm80ILi8ELi1ELb0EN4cute5tupleIJNS5_1CILi128EEENS7_ILi32EEENS7_ILi256EEEEEELi256ENS_10bfloat16_tEfNS_4arch4Sm80ELb1ELb0ELb0ELb1ELb0ELb1ELb1ELb1EEENS1_21CollectiveEpilogueFwdINS6_IJS8_SA_S9_EEENS6_IJNS7_ILi1EEESI_SI_EEESC_SE_Li256ELb1ELb1ELb1ELb0EEENS1_36VarlenDynamicPersistentTileSchedulerILi128ELi32ELi256ELi256ELb1ELb1ELb0ELb1ELb1ELb1EEEEEEEEEvNT_6ParamsE)
        /*0048*/ 	.short	0x0210
        /*004a*/ 	.short	0x0438


	//----- nvinfo : EIATTR_SW_WAR
	.align		4
.L_224:
        /*004c*/ 	.byte	0x04, 0x36
        /*004e*/ 	.short	(.L_226 - .L_225)
.L_225:
        /*0050*/ 	.word	0x00000008
.L_226:


//--------------------- .nv.info._ZN7cutlass13device_kernelIN5flash19enable_sm80_to_sm89INS1_16FlashAttnFwdSm80INS1_25CollectiveMainloopFwdSm80ILi8ELi1ELb0EN4cute5tupleIJNS5_1CILi128EEENS7_ILi96EEENS7_ILi256EEEEEELi256ENS_10bfloat16_tEfNS_4arch4Sm80ELb0ELb0ELb0ELb0ELb0ELb0ELb1ELb1EEENS1_21CollectiveEpilogueFwdINS6_IJS8_SA_S9_EEENS6_IJNS7_ILi1EEESI_SI_EEESC_SE_Li256ELb0ELb1ELb1ELb0EEENS1_19SingleTileSchedulerILb0ELb1ELb1ELi128EEEEEEEEEvNT_6ParamsE --------------------------
	.section	.nv.info._ZN7cutlass13device_kernelIN5flash19enable_sm80_to_sm89INS1_16FlashAttnFwdSm80INS1_25CollectiveMainloopFwdSm80ILi8ELi1ELb0EN4cute5tupleIJNS5_1CILi128EEENS7_ILi96EEENS7_ILi256EEEEEELi256ENS_10bfloat16_tEfNS_4arch4Sm80ELb0ELb0ELb0ELb0ELb0ELb0ELb1ELb1EEENS1_21CollectiveEpilogueFwdINS6_IJS8_SA_S9_EEENS6_IJNS7_ILi1EEESI_SI_EEESC_SE_Li256ELb0ELb1ELb1ELb0EEENS1_19SingleTileSchedulerILb0ELb1ELb1ELi128EEEEEEEEEvNT_6ParamsE,"",@"SHT_CUDA_INFO"
	.sectionflags	@""
	.align	4


	//----- nvinfo : EIATTR_CUDA_API_VERSION
	.align		4
        /*0000*/ 	.byte	0x04, 0x37
        /*0002*/ 	.short	(.L_228 - .L_227)
.L_227:
        /*0004*/ 	.word	0x00000082


	//----- nvinfo : EIATTR_KPARAM_INFO
	.align		4
.L_228:
        /*0008*/ 	.byte	0x04, 0x17
        /*000a*/ 	.short	(.L_230 - .L_229)
.L_229:
        /*000c*/ 	.word	0x00000000
        /*0010*/ 	.short	0x0000
        /*0012*/ 	.short	0x0000
        /*0014*/ 	.byte	0x00, 0xf0, 0x61, 0x10


	//----- nvinfo : EIATTR_SPARSE_MMA_MASK
	.align		4
.L_230:
        /*0018*/ 	.byte	0x03, 0x50
        /*001a*/ 	.short	0x0000


	//----- nvinfo : EIATTR_MAXREG_COUNT
	.align		4
        /*001c*/ 	.byte	0x03, 0x1b
        /*001e*/ 	.short	0x00ff


	//----- nvinfo : EIATTR_MERCURY_ISA_VERSION
	.align		4
        /*0020*/ 	.byte	0x03, 0x5f
        /*0022*/ 	.short	0x0101


	//----- nvinfo : EIATTR_EXIT_INSTR_OFFSETS
	.align		4
        /*0024*/ 	.byte	0x04, 0x1c
        /*0026*/ 	.short	(.L_232 - .L_231)


	//   ....[0]....
.L_231:
        /*0028*/ 	.word	0x00000010


	//----- nvinfo : EIATTR_MAX_THREADS
	.align		4
.L_232:
        /*002c*/ 	.byte	0x04, 0x05
        /*002e*/ 	.short	(.L_234 - .L_233)
.L_233:
        /*0030*/ 	.word	0x00000100
        /*0034*/ 	.word	0x00000001
        /*0038*/ 	.word	0x00000001


	//----- nvinfo : EIATTR_CBANK_PARAM_SIZE
	.align		4
.L_234:
        /*003c*/ 	.byte	0x03, 0x19
        /*003e*/ 	.short	0x0418


	//----- nvinfo : EIATTR_PARAM_CBANK
	.align		4
        /*0040*/ 	.byte	0x04, 0x0a
        /*0042*/ 	.short	(.L_236 - .L_235)
	.align		4
.L_235:
        /*0044*/ 	.word	index@(.nv.constant0._ZN7cutlass13device_kernelIN5flash19enable_sm80_to_sm89INS1_16FlashAttnFwdSm80INS1_25CollectiveMainloopFwdSm80ILi8ELi1ELb0EN4cute5tupleIJNS5_1CILi128EEENS7_ILi96EEENS7_ILi256EEEEEELi256ENS_10bfloat16_tEfNS_4arch4Sm80ELb0ELb0ELb0ELb0ELb0ELb0ELb1ELb1EEENS1_21CollectiveEpilogueFwdINS6_IJS8_SA_S9_EEENS6_IJNS7_ILi1EEESI_SI_EEESC_SE_Li256ELb0ELb1ELb1ELb0EEENS1_19SingleTileSchedulerILb0ELb1ELb1ELi128EEEEEEEEEvNT_6ParamsE)
        /*0048*/ 	.short	0x0210
        /*004a*/ 	.short	0x0418


	//----- nvinfo : EIATTR_SW_WAR
	.align		4
.L_236:
        /*004c*/ 	.byte	0x04, 0x36
        /*004e*/ 	.short	(.L_238 - .L_237)
.L_237:
        /*0050*/ 	.word	0x00000008
.L_238:


//--------------------- .nv.info._ZN7cutlass13device_kernelIN5flash19enable_sm80_to_sm89INS1_16FlashAttnFwdSm80INS1_25CollectiveMainloopFwdSm80ILi8ELi1ELb0EN4cute5tupleIJNS5_1CILi128EEENS7_ILi64EEENS7_ILi256EEEEEELi256ENS_10bfloat16_tEfNS_4arch4Sm80ELb0ELb0ELb0ELb1ELb0ELb0ELb1ELb1EEENS1_21CollectiveEpilogueFwdINS6_IJS8_SA_S9_EEENS6_IJNS7_ILi1EEESI_SI_EEESC_SE_Li256ELb1ELb1ELb1ELb0EEENS1_36VarlenDynamicPersistentTileSchedulerILi128ELi64ELi256ELi256ELb1ELb1ELb0ELb0ELb1ELb1EEEEEEEEEvNT_6ParamsE --------------------------
	.section	.nv.info._ZN7cutlass13device_kernelIN5flash19enable_sm80_to_sm89INS1_16FlashAttnFwdSm80INS1_25CollectiveMainloopFwdSm80ILi8ELi1ELb0EN4cute5tupleIJNS5_1CILi128EEENS7_ILi64EEENS7_ILi256EEEEEELi256ENS_10bfloat16_tEfNS_4arch4Sm80ELb0ELb0ELb0ELb1ELb0ELb0ELb1ELb1EEENS1_21CollectiveEpilogueFwdINS6_IJS8_SA_S9_EEENS6_IJNS7_ILi1EEESI_SI_EEESC_SE_Li256ELb1ELb1ELb1ELb0EEENS1_36VarlenDynamicPersistentTileSchedulerILi128ELi64ELi256ELi256ELb1ELb1ELb0ELb0ELb1ELb1EEEEEEEEEvNT_6ParamsE,"",@"SHT_CUDA_INFO"
	.sectionflags	@""
	.align	4


	//----- nvinfo : EIATTR_CUDA_API_VERSION
	.align		4
        /*0000*/ 	.byte	0x04, 0x37
        /*0002*/ 	.short	(.L_240 - .L_239)
.L_239:
        /*0004*/ 	.word	0x00000082


	//----- nvinfo : EIATTR_KPARAM_INFO
	.align		4
.L_240:
        /*0008*/ 	.byte	0x04, 0x17
        /*000a*/ 	.short	(.L_242 - .L_241)
.L_241:
        /*000c*/ 	.word	0x00000000
        /*0010*/ 	.short	0x0000
        /*0012*/ 	.short	0x0000
        /*0014*/ 	.byte	0x00, 0xf0, 0xe1, 0x10


	//----- nvinfo : EIATTR_SPARSE_MMA_MASK
	.align		4
.L_242:
        /*0018*/ 	.byte	0x03, 0x50
        /*001a*/ 	.short	0x0000


	//----- nvinfo : EIATTR_MAXREG_COUNT
	.align		4
        /*001c*/ 	.byte	0x03, 0x1b
        /*001e*/ 	.short	0x00ff


	//----- nvinfo : EIATTR_MERCURY_ISA_VERSION
	.align		4
        /*0020*/ 	.byte	0x03, 0x5f
        /*0022*/ 	.short	0x0101


	//----- nvinfo : EIATTR_EXIT_INSTR_OFFSETS
	.align		4
        /*0024*/ 	.byte	0x04, 0x1c
        /*0026*/ 	.short	(.L_244 - .L_243)


	//   ....[0]....
.L_243:
        /*0028*/ 	.word	0x00000010


	//----- nvinfo : EIATTR_MAX_THREADS
	.align		4
.L_244:
        /*002c*/ 	.byte	0x04, 0x05
        /*002e*/ 	.short	(.L_246 - .L_245)
.L_245:
        /*0030*/ 	.word	0x00000100
        /*0034*/ 	.word	0x00000001
        /*0038*/ 	.word	0x00000001


	//----- nvinfo : EIATTR_CBANK_PARAM_SIZE
	.align		4
.L_246:
        /*003c*/ 	.byte	0x03, 0x19
        /*003e*/ 	.short	0x0438


	//----- nvinfo : EIATTR_PARAM_CBANK
	.align		4
        /*0040*/ 	.byte	0x04, 0x0a
        /*0042*/ 	.short	(.L_248 - .L_247)
	.align		4
.L_247:
        /*0044*/ 	.word	index@(.nv.constant0._ZN7cutlass13device_kernelIN5flash19enable_sm80_to_sm89INS1_16FlashAttnFwdSm80INS1_25CollectiveMainloopFwdSm80ILi8ELi1ELb0EN4cute5tupleIJNS5_1CILi128EEENS7_ILi64EEENS7_ILi256EEEEEELi256ENS_10bfloat16_tEfNS_4arch4Sm80ELb0ELb0ELb0ELb1ELb0ELb0ELb1ELb1EEENS1_21CollectiveEpilogueFwdINS6_IJS8_SA_S9_EEENS6_IJNS7_ILi1EEESI_SI_EEESC_SE_Li256ELb1ELb1ELb1ELb0EEENS1_36VarlenDynamicPersistentTileSchedulerILi128ELi64ELi256ELi256ELb1ELb1ELb0ELb0ELb1ELb1EEEEEEEEEvNT_6ParamsE)
        /*0048*/ 	.short	0x0210
        /*004a*/ 	.short	0x0438


	//----- nvinfo : EIATTR_SW_WAR
	.align		4
.L_248:
        /*004c*/ 	.byte	0x04, 0x36
        /*004e*/ 	.short	(.L_250 - .L_249)
.L_249:
        /*0050*/ 	.word	0x00000008
.L_250:


//--------------------- .nv.info._ZN7cutlass13device_kernelIN5flash19enable_sm80_to_sm89INS1_16FlashAttnFwdSm80INS1_25CollectiveMainloopFwdSm80ILi8ELi1ELb0EN4cute5tupleIJNS5_1CILi128EEENS7_ILi48EEENS7_ILi256EEEEEELi256ENS_10bfloat16_tEfNS_4arch4Sm80ELb0ELb0ELb0ELb1ELb0ELb1ELb1ELb1EEENS1_21CollectiveEpilogueFwdINS6_IJS8_SA_S9_EEENS6_IJNS7_ILi1EEESI_SI_EEESC_SE_Li256ELb1ELb1ELb1ELb0EEENS1_36VarlenDynamicPersistentTileSchedulerILi128ELi48ELi256ELi256ELb1ELb1ELb0ELb0ELb1ELb1EEEEEEEEEvNT_6ParamsE --------------------------
	.section	.nv.info._ZN7cutlass13device_kernelIN5flash19enable_sm80_to_sm89INS1_16FlashAttnFwdSm80INS1_25CollectiveMainloopFwdSm80ILi8ELi1ELb0EN4cute5tupleIJNS5_1CILi128EEENS7_ILi48EEENS7_ILi256EEEEEELi256ENS_10bfloat16_tEfNS_4arch4Sm80ELb0ELb0ELb0ELb1ELb0ELb1ELb1ELb1EEENS1_21CollectiveEpilogueFwdINS6_IJS8_SA_S9_EEENS6_IJNS7_ILi1EEESI_SI_EEESC_SE_Li256ELb1ELb1ELb1ELb0EEENS1_36VarlenDynamicPersistentTileSchedulerILi128ELi48ELi256ELi256ELb1ELb1ELb0ELb0ELb1ELb1EEEEEEEEEvNT_6ParamsE,"",@"SHT_CUDA_INFO"
	.sectionflags	@""
	.align	4


	//----- nvinfo : EIATTR_CUDA_API_VERSION
	.align		4
        /*0000*/ 	.byte	0x04, 0x37
        /*0002*/ 	.short	(.L_252 - .L_251)
.L_251:
        /*0004*/ 	.word	0x00000082


	//----- nvinfo : EIATTR_KPARAM_INFO
	.align		4
.L_252:
        /*0008*/ 	.byte	0x04, 0x17
        /*000a*/ 	.short	(.L_254 - .L_253)
.L_253:
        /*000c*/ 	.word	0x00000000
        /*0010*/ 	.short	0x0000
        /*0012*/ 	.short	0x0000
        /*0014*/ 	.byte	0x00, 0xf0, 0xe1, 0x10


	//----- nvinfo : EIATTR_SPARSE_MMA_MASK
	.align		4
.L_254:
        /*0018*/ 	.byte	0x03, 0x50
        /*001a*/ 	.short	0x0000


	//----- nvinfo : EIATTR_MAXREG_COUNT
	.align		4
        /*001c*/ 	.byte	0x03, 0x1b
        /*001e*/ 	.short	0x00ff


	//----- nvinfo : EIATTR_MERCURY_ISA_VERSION
	.align		4
        /*0020*/ 	.byte	0x03, 0x5f
        /*0022*/ 	.short	0x0101


	//----- nvinfo : EIATTR_EXIT_INSTR_OFFSETS
	.align		4
        /*0024*/ 	.byte	0x04, 0x1c
        /*0026*/ 	.short	(.L_256 - .L_255)


	//   ....[0]....
.L_255:
        /*0028*/ 	.word	0x00000010


	//----- nvinfo : EIATTR_MAX_THREADS
	.align		4
.L_256:
        /*002c*/ 	.byte	0x04, 0x05
        /*002e*/ 	.short	(.L_258 - .L_257)
.L_257:
        /*0030*/ 	.word	0x00000100
        /*0034*/ 	.word	0x00000001
        /*0038*/ 	.word	0x00000001


	//----- nvinfo : EIATTR_CBANK_PARAM_SIZE
	.align		4
.L_258:
        /*003c*/ 	.byte	0x03, 0x19
        /*003e*/ 	.short	0x0438


	//----- nvinfo : EIATTR_PARAM_CBANK
	.align		4
        /*0040*/ 	.byte	0x04, 0x0a
        /*0042*/ 	.short	(.L_260 - .L_259)
	.align		4
.L_259:
        /*0044*/ 	.word	index@(.nv.constant0._ZN7cutlass13device_kernelIN5flash19enable_sm80_to_sm89INS1_16FlashAttnFwdSm80INS1_25CollectiveMainloopFwdSm80ILi8ELi1ELb0EN4cute5tupleIJNS5_1CILi128EEENS7_ILi48EEENS7_ILi256EEEEEELi256ENS_10bfloat16_tEfNS_4arch4Sm80ELb0ELb0ELb0ELb1ELb0ELb1ELb1ELb1EEENS1_21CollectiveEpilogueFwdINS6_IJS8_SA_S9_EEENS6_IJNS7_ILi1EEESI_SI_EEESC_SE_Li256ELb1ELb1ELb1ELb0EEENS1_36VarlenDynamicPersistentTileSchedulerILi128ELi48ELi256ELi256ELb1ELb1ELb0ELb0ELb1ELb1EEEEEEEEEvNT_6ParamsE)
        /*0048*/ 	.short	0x0210
        /*004a*/ 	.short	0x0438


	//----- nvinfo : EIATTR_SW_WAR
	.align		4
.L_260:
        /*004c*/ 	.byte	0x04, 0x36
        /*004e*/ 	.short	(.L_262 - .L_261)
.L_261:
        /*0050*/ 	.word	0x00000008
.L_262:


//--------------------- .nv.info._ZN7cutlass13device_kernelIN5flash19enable_sm80_to_sm89INS1_16FlashAttnFwdSm80INS1_25CollectiveMainloopFwdSm80ILi8ELi1ELb0EN4cute5tupleIJNS5_1CILi128EEENS7_ILi64EEENS7_ILi256EEEEEELi256ENS_10bfloat16_tEfNS_4arch4Sm80ELb0ELb1ELb0ELb0ELb0ELb0ELb1ELb1EEENS1_21CollectiveEpilogueFwdINS6_IJS8_SA_S9_EEENS6_IJNS7_ILi1EEESI_SI_EEESC_SE_Li256ELb0ELb1ELb1ELb0EEENS1_19SingleTileSchedulerILb0ELb1ELb1ELi128EEEEEEEEEvNT_6ParamsE --------------------------
	.section	.nv.info._ZN7cutlass13device_kernelIN5flash19enable_sm80_to_sm89INS1_16FlashAttnFwdSm80INS1_25CollectiveMainloopFwdSm80ILi8ELi1ELb0EN4cute5tupleIJNS5_1CILi128EEENS7_ILi64EEENS7_ILi256EEEEEELi256ENS_10bfloat16_tEfNS_4arch4Sm80ELb0ELb1ELb0ELb0ELb0ELb0ELb1ELb1EEENS1_21CollectiveEpilogueFwdINS6_IJS8_SA_S9_EEENS6_IJNS7_ILi1EEESI_SI_EEESC_SE_Li256ELb0ELb1ELb1ELb0EEENS1_19SingleTileSchedulerILb0ELb1ELb1ELi128EEEEEEEEEvNT_6ParamsE,"",@"SHT_CUDA_INFO"
	.sectionflags	@""
	.align	4


	//----- nvinfo : EIATTR_CUDA_API_VERSION
	.align		4
        /*0000*/ 	.byte	0x04, 0x37
        /*0002*/ 	.short	(.L_264 - .L_263)
.L_263:
        /*0004*/ 	.word	0x00000082


	//----- nvinfo : EIATTR_KPARAM_INFO
	.align		4
.L_264:
        /*0008*/ 	.byte	0x04, 0x17
        /*000a*/ 	.short	(.L_266 - .L_265)
.L_265:
        /*000c*/ 	.word	0x00000000
        /*0010*/ 	.short	0x0000
        /*0012*/ 	.short	0x0000
        /*0014*/ 	.byte	0x00, 0xf0, 0x61, 0x10


	//----- nvinfo : EIATTR_SPARSE_MMA_MASK
	.align		4
.L_266:
        /*0018*/ 	.byte	0x03, 0x50
        /*001a*/ 	.short	0x0000


	//----- nvinfo : EIATTR_MAXREG_COUNT
	.align		4
        /*001c*/ 	.byte	0x03, 0x1b
        /*001e*/ 	.short	0x00ff


	//----- nvinfo : EIATTR_MERCURY_ISA_VERSION
	.align		4
        /*0020*/ 	.byte	0x03, 0x5f
        /*0022*/ 	.short	0x0101


	//----- nvinfo : EIATTR_EXIT_INSTR_OFFSETS
	.align		4
        /*0024*/ 	.byte	0x04, 0x1c
        /*0026*/ 	.short	(.L_268 - .L_267)


	//   ....[0]....
.L_267:
        /*0028*/ 	.word	0x00000010


	//----- nvinfo : EIATTR_MAX_THREADS
	.align		4
.L_268:
        /*002c*/ 	.byte	0x04, 0x05
        /*002e*/ 	.short	(.L_270 - .L_269)
.L_269:
        /*0030*/ 	.word	0x00000100
        /*0034*/ 	.word	0x00000001
        /*0038*/ 	.word	0x00000001


	//----- nvinfo : EIATTR_CBANK_PARAM_SIZE
	.align		4
.L_270:
        /*003c*/ 	.byte	0x03, 0x19
        /*003e*/ 	.short	0x0418


	//----- nvinfo : EIATTR_PARAM_CBANK
	.align		4
        /*0040*/ 	.byte	0x04, 0x0a
        /*0042*/ 	.short	(.L_272 - .L_271)
	.align		4
.L_271:
        /*0044*/ 	.word	index@(.nv.constant0._ZN7cutlass13device_kernelIN5flash19enable_sm80_to_sm89INS1_16FlashAttnFwdSm80INS1_25CollectiveMainloopFwdSm80ILi8ELi1ELb0EN4cute5tupleIJNS5_1CILi128EEENS7_ILi64EEENS7_ILi256EEEEEELi256ENS_10bfloat16_tEfNS_4arch4Sm80ELb0ELb1ELb0ELb0ELb0ELb0ELb1ELb1EEENS1_21CollectiveEpilogueFwdINS6_IJS8_SA_S9_EEENS6_IJNS7_ILi1EEESI_SI_EEESC_SE_Li256ELb0ELb1ELb1ELb0EEENS1_19SingleTileSchedulerILb0ELb1ELb1ELi128EEEEEEEEEvNT_6ParamsE)
        /*0048*/ 	.short	0x0210
        /*004a*/ 	.short	0x0418


	//----- nvinfo : EIATTR_SW_WAR
	.align		4
.L_272:
        /*004c*/ 	.byte	0x04, 0x36
        /*004e*/ 	.short	(.L_274 - .L_273)
.L_273:
        /*0050*/ 	.word	0x00000008
.L_274:


//--------------------- .nv.info._ZN7cutlass13device_kernelIN5flash19enable_sm80_to_sm89INS1_16FlashAttnFwdSm80INS1_25CollectiveMainloopFwdSm80ILi8ELi1ELb0EN4cute5tupleIJNS5_1CILi128EEENS7_ILi64EEENS7_ILi256EEEEEELi256ENS_10bfloat16_tEfNS_4arch4Sm80ELb0ELb1ELb0ELb1ELb0ELb0ELb1ELb1EEENS1_21CollectiveEpilogueFwdINS6_IJS8_SA_S9_EEENS6_IJNS7_ILi1EEESI_SI_EEESC_SE_Li256ELb1ELb1ELb1ELb0EEENS1_36VarlenDynamicPersistentTileSchedulerILi128ELi64ELi256ELi256ELb1ELb1ELb0ELb1ELb0ELb1EEEEEEEEEvNT_6ParamsE --------------------------
	.section	.nv.info._ZN7cutlass13device_kernelIN5flash19enable_sm80_to_sm89INS1_16FlashAttnFwdSm80INS1_25CollectiveMainloopFwdSm80ILi8ELi1ELb0EN4cute5tupleIJNS5_1CILi128EEENS7_ILi64EEENS7_ILi256EEEEEELi256ENS_10bfloat16_tEfNS_4arch4Sm80ELb0ELb1ELb0ELb1ELb0ELb0ELb1ELb1EEENS1_21CollectiveEpilogueFwdINS6_IJS8_SA_S9_EEENS6_IJNS7_ILi1EEESI_SI_EEESC_SE_Li256ELb1ELb1ELb1ELb0EEENS1_36VarlenDynamicPersistentTileSchedulerILi128ELi64ELi256ELi256ELb1ELb1ELb0ELb1ELb0ELb1EEEEEEEEEvNT_6ParamsE,"",@"SHT_CUDA_INFO"
	.sectionflags	@""
	.align	4


	//----- nvinfo : EIATTR_CUDA_API_VERSION
	.align		4
        /*0000*/ 	.byte	0x04, 0x37
        /*0002*/ 	.short	(.L_276 - .L_275)
.L_275:
        /*0004*/ 	.word	0x00000082


	//----- nvinfo : EIATTR_KPARAM_INFO
	.align		4
.L_276:
        /*0008*/ 	.byte	0x04, 0x17
        /*000a*/ 	.short	(.L_278 - .L_277)
.L_277:
        /*000c*/ 	.word	0x00000000
        /*0010*/ 	.short	0x0000
        /*0012*/ 	.short	0x0000
        /*0014*/ 	.byte	0x00, 0xf0, 0xe1, 0x10


	//----- nvinfo : EIATTR_SPARSE_MMA_MASK
	.align		4
.L_278:
        /*0018*/ 	.byte	0x03, 0x50
        /*001a*/ 	.short	0x0000


	//----- nvinfo : EIATTR_MAXREG_COUNT
	.align		4
        /*001c*/ 	.byte	0x03, 0x1b
        /*001e*/ 	.short	0x00ff


	//----- nvinfo : EIATTR_MERCURY_ISA_VERSION
	.align		4
        /*0020*/ 	.byte	0x03, 0x5f
        /*0022*/ 	.short	0x0101


	//----- nvinfo : EIATTR_EXIT_INSTR_OFFSETS
	.align		4
        /*0024*/ 	.byte	0x04, 0x1c
        /*0026*/ 	.short	(.L_280 - .L_279)


	//   ....[0]....
.L_279:
        /*0028*/ 	.word	0x00000010


	//----- nvinfo : EIATTR_MAX_THREADS
	.align		4
.L_280:
        /*002c*/ 	.byte	0x04, 0x05
        /*002e*/ 	.short	(.L_282 - .L_281)
.L_281:
        /*0030*/ 	.word	0x00000100
        /*0034*/ 	.word	0x00000001
        /*0038*/ 	.word	0x00000001


	//----- nvinfo : EIATTR_CBANK_PARAM_SIZE
	.align		4
.L_282:
        /*003c*/ 	.byte	0x03, 0x19
        /*003e*/ 	.short	0x0438


	//----- nvinfo : EIATTR_PARAM_CBANK
	.align		4
        /*0040*/ 	.byte	0x04, 0x0a
        /*0042*/ 	.short	(.L_284 - .L_283)
	.align		4
.L_283:
        /*0044*/ 	.word	index@(.nv.constant0._ZN7cutlass13device_kernelIN5flash19enable_sm80_to_sm89INS1_16FlashAttnFwdSm80INS1_25CollectiveMainloopFwdSm80ILi8ELi1ELb0EN4cute5tupleIJNS5_1CILi128EEENS7_ILi64EEENS7_ILi256EEEEEELi256ENS_10bfloat16_tEfNS_4arch4Sm80ELb0ELb1ELb0ELb1ELb0ELb0ELb1ELb1EEENS1_21CollectiveEpilogueFwdINS6_IJS8_SA_S9_EEENS6_IJNS7_ILi1EEESI_SI_EEESC_SE_Li256ELb1ELb1ELb1ELb0EEENS1_36VarlenDynamicPersistentTileSchedulerILi128ELi64ELi256ELi256ELb1ELb1ELb0ELb1ELb0ELb1EEEEEEEEEvNT_6ParamsE)
        /*0048*/ 	.short	0x0210
        /*004a*/ 	.short	0x0438


	//----- nvinfo : EIATTR_SW_WAR
	.align		4
.L_284:
        /*004c*/ 	.byte	0x04, 0x36
        /*004e*/ 	.short	(.L_286 - .L_285)
.L_285:
        /*0050*/ 	.word	0x00000008
.L_286:


//--------------------- .nv.info._ZN7cutlass13device_kernelIN5flash19enable_sm80_to_sm89INS1_16FlashAttnFwdSm80INS1_25CollectiveMainloopFwdSm80ILi8ELi1ELb0EN4cute5tupleIJNS5_1CILi128EEENS7_ILi48EEENS7_ILi256EEEEEELi256ENS_10bfloat16_tEfNS_4arch4Sm80ELb0ELb1ELb0ELb1ELb0ELb1ELb1ELb1EEENS1_21CollectiveEpilogueFwdINS6_IJS8_SA_S9_EEENS6_IJNS7_ILi1EEESI_SI_EEESC_SE_Li256ELb1ELb1ELb1ELb0EEENS1_36VarlenDynamicPersistentTileSchedulerILi128ELi48ELi256ELi256ELb1ELb1ELb0ELb1ELb0ELb1EEEEEEEEEvNT_6ParamsE --------------------------
	.section	.nv.info._ZN7cutlass13device_kernelIN5flash19enable_sm80_to_sm89INS1_16FlashAttnFwdSm80INS1_25CollectiveMainloopFwdSm80ILi8ELi1ELb0EN4cute5tupleIJNS5_1CILi128EEENS7_ILi48EEENS7_ILi256EEEEEELi256ENS_10bfloat16_tEfNS_4arch4Sm80ELb0ELb1ELb0ELb1ELb0ELb1ELb1ELb1EEENS1_21CollectiveEpilogueFwdINS6_IJS8_SA_S9_EEENS6_IJNS7_ILi1EEESI_SI_EEESC_SE_Li256ELb1ELb1ELb1ELb0EEENS1_36VarlenDynamicPersistentTileSchedulerILi128ELi48ELi256ELi256ELb1ELb1ELb0ELb1ELb0ELb1EEEEEEEEEvNT_6ParamsE,"",@"SHT_CUDA_INFO"
	.sectionflags	@""
	.align	4


	//----- nvinfo : EIATTR_CUDA_API_VERSION
	.align		4
        /*0000*/ 	.byte	0x04, 0x37
        /*0002*/ 	.short	(.L_288 - .L_287)
.L_287:
        /*0004*/ 	.word	0x00000082


	//----- nvinfo : EIATTR_KPARAM_INFO
	.align		4
.L_288:
        /*0008*/ 	.byte	0x04, 0x17
        /*000a*/ 	.short	(.L_290 - .L_289)
.L_289:
        /*000c*/ 	.word	0x00000000
        /*0010*/ 	.short	0x0000
        /*0012*/ 	.short	0x0000
        /*0014*/ 	.byte	0x00, 0xf0, 0xe1, 0x10


	//----- nvinfo : EIATTR_SPARSE_MMA_MASK
	.align		4
.L_290:
        /*0018*/ 	.byte	0x03, 0x50
        /*001a*/ 	.short	0x0000


	//----- nvinfo : EIATTR_MAXREG_COUNT
	.align		4
        /*001c*/ 	.byte	0x03, 0x1b
        /*001e*/ 	.short	0x00ff


	//----- nvinfo : EIATTR_MERCURY_ISA_VERSION
	.align		4
        /*0020*/ 	.byte	0x03, 0x5f
        /*0022*/ 	.short	0x0101


	//----- nvinfo : EIATTR_EXIT_INSTR_OFFSETS
	.align		4
        /*0024*/ 	.byte	0x04, 0x1c
        /*0026*/ 	.short	(.L_292 - .L_291)


	//   ....[0]....
.L_291:
        /*0028*/ 	.word	0x00000010


	//----- nvinfo : EIATTR_MAX_THREADS
	.align		4
.L_292:
        /*002c*/ 	.byte	0x04, 0x05
        /*002e*/ 	.short	(.L_294 - .L_293)
.L_293:
        /*0030*/ 	.word	0x00000100
        /*0034*/ 	.word	0x00000001
        /*0038*/ 	.word	0x00000001


	//----- nvinfo : EIATTR_CBANK_PARAM_SIZE
	.align		4
.L_294:
        /*003c*/ 	.byte	0x03, 0x19
        /*003e*/ 	.short	0x0438


	//----- nvinfo : EIATTR_PARAM_CBANK
	.align		4
        /*0040*/ 	.byte	0x04, 0x0a
        /*0042*/ 	.short	(.L_296 - .L_295)
	.align		4
.L_295:
        /*0044*/ 	.word	index@(.nv.constant0._ZN7cutlass13device_kernelIN5flash19enable_sm80_to_sm89INS1_16FlashAttnFwdSm80INS1_25CollectiveMainloopFwdSm80ILi8ELi1ELb0EN4cute5tupleIJNS5_1CILi128EEENS7_ILi48EEENS7_ILi256EEEEEELi256ENS_10bfloat16_tEfNS_4arch4Sm80ELb0ELb1ELb0ELb1ELb0ELb1ELb1ELb1EEENS1_21CollectiveEpilogueFwdINS6_IJS8_SA_S9_EEENS6_IJNS7_ILi1EEESI_SI_EEESC_SE_Li256ELb1ELb1ELb1ELb0EEENS1_36VarlenDynamicPersistentTileSchedulerILi128ELi48ELi256ELi256ELb1ELb1ELb0ELb1ELb0ELb1EEEEEEEEEvNT_6ParamsE)
        /*0048*/ 	.short	0x0210
        /*004a*/ 	.short	0x0438


	//----- nvinfo : EIATTR_SW_WAR
	.align		4
.L_296:
        /*004c*/ 	.byte	0x04, 0x36
        /*004e*/ 	.short	(.L_298 - .L_297)
.L_297:
        /*0050*/ 	.word	0x00000008
.L_298:


//--------------------- .nv.info._ZN7cutlass13device_kernelIN5flash19enable_sm80_to_sm89INS1_16FlashAttnFwdSm80INS1_25CollectiveMainloopFwdSm80ILi8ELi1ELb0EN4cute5tupleIJNS5_1CILi128EEENS7_ILi96EEENS7_ILi256EEEEEELi256ENS_10bfloat16_tEfNS_4arch4Sm80ELb1ELb0ELb0ELb0ELb0ELb0ELb1ELb1EEENS1_21CollectiveEpilogueFwdINS6_IJS8_SA_S9_EEENS6_IJNS7_ILi1EEESI_SI_EEESC_SE_Li256ELb0ELb1ELb1ELb0EEENS1_30DynamicPersistentTileSchedulerILi256ELi256ELb1ELb1ELb0EEEEEEEEEvNT_6ParamsE --------------------------
	.section	.nv.info._ZN7cutlass13device_kernelIN5flash19enable_sm80_to_sm89INS1_16FlashAttnFwdSm80INS1_25CollectiveMainloopFwdSm80ILi8ELi1ELb0EN4cute5tupleIJNS5_1CILi128EEENS7_ILi96EEENS7_ILi256EEEEEELi256ENS_10bfloat16_tEfNS_4arch4Sm80ELb1ELb0ELb0ELb0ELb0ELb0ELb1ELb1EEENS1_21CollectiveEpilogueFwdINS6_IJS8_SA_S9_EEENS6_IJNS7_ILi1EEESI_SI_EEESC_SE_Li256ELb0ELb1ELb1ELb0EEENS1_30DynamicPersistentTileSchedulerILi256ELi256ELb1ELb1ELb0EEEEEEEEEvNT_6ParamsE,"",@"SHT_CUDA_INFO"
	.sectionflags	@""
	.align	4


	//----- nvinfo : EIATTR_CUDA_API_VERSION
	.align		4
        /*0000*/ 	.byte	0x04, 0x37
        /*0002*/ 	.short	(.L_300 - .L_299)
.L_299:
        /*0004*/ 	.word	0x00000082


	//----- nvinfo : EIATTR_KPARAM_INFO
	.align		4
.L_300:
        /*0008*/ 	.byte	0x04, 0x17
        /*000a*/ 	.short	(.L_302 - .L_301)
.L_301:
        /*000c*/ 	.word	0x00000000
        /*0010*/ 	.short	0x0000
        /*0012*/ 	.short	0x0000
        /*0014*/ 	.byte	0x00, 0xf0, 0xa1, 0x10


	//----- nvinfo : EIATTR_SPARSE_MMA_MASK
	.align		4
.L_302:
        /*0018*/ 	.byte	0x03, 0x50
        /*001a*/ 	.short	0x0000


	//----- nvinfo : EIATTR_MAXREG_COUNT
	.align		4
        /*001c*/ 	.byte	0x03, 0x1b
        /*001e*/ 	.short	0x00ff


	//----- nvinfo : EIATTR_MERCURY_ISA_VERSION
	.align		4
        /*0020*/ 	.byte	0x03, 0x5f
        /*0022*/ 	.short	0x0101


	//----- nvinfo : EIATTR_EXIT_INSTR_OFFSETS
	.align		4
        /*0024*/ 	.byte	0x04, 0x1c
        /*0026*/ 	.short	(.L_304 - .L_303)


	//   ....[0]....
.L_303:
        /*0028*/ 	.word	0x00000010


	//----- nvinfo : EIATTR_MAX_THREADS
	.align		4
.L_304:
        /*002c*/ 	.byte	0x04, 0x05
        /*002e*/ 	.short	(.L_306 - .L_305)
.L_305:
        /*0030*/ 	.word	0x00000100
        /*0034*/ 	.word	0x00000001
        /*0038*/ 	.word	0x00000001


	//----- nvinfo : EIATTR_CBANK_PARAM_SIZE
	.align		4
.L_306:
        /*003c*/ 	.byte	0x03, 0x19
        /*003e*/ 	.short	0x0428


	//----- nvinfo : EIATTR_PARAM_CBANK
	.align		4
        /*0040*/ 	.byte	0x04, 0x0a
        /*0042*/ 	.short	(.L_308 - .L_307)
	.align		4
.L_307:
        /*0044*/ 	.word	index@(.nv.constant0._ZN7cutlass13device_kernelIN5flash19enable_sm80_to_sm89INS1_16FlashAttnFwdSm80INS1_25CollectiveMainloopFwdSm80ILi8ELi1ELb0EN4cute5tupleIJNS5_1CILi128EEENS7_ILi96EEENS7_ILi256EEEEEELi256ENS_10bfloat16_tEfNS_4arch4Sm80ELb1ELb0ELb0ELb0ELb0ELb0ELb1ELb1EEENS1_21CollectiveEpilogueFwdINS6_IJS8_SA_S9_EEENS6_IJNS7_ILi1EEESI_SI_EEESC_SE_Li256ELb0ELb1ELb1ELb0EEENS1_30DynamicPersistentTileSchedulerILi256ELi256ELb1ELb1ELb0EEEEEEEEEvNT_6ParamsE)
        /*0048*/ 	.short	0x0210
        /*004a*/ 	.short	0x0428


	//----- nvinfo : EIATTR_SW_WAR
	.align		4
.L_308:
        /*004c*/ 	.byte	0x04, 0x36
        /*004e*/ 	.short	(.L_310 - .L_309)
.L_309:
        /*0050*/ 	.word	0x00000008
.L_310:


//--------------------- .nv.info._ZN7cutlass13device_kernelIN5flash19enable_sm80_to_sm89INS1_16FlashAttnFwdSm80INS1_25CollectiveMainloopFwdSm80ILi8ELi1ELb0EN4cute5tupleIJNS5_1CILi128EEENS7_ILi64EEENS7_ILi256EEEEEELi256ENS_10bfloat16_tEfNS_4arch4Sm80ELb1ELb0ELb0ELb1ELb0ELb0ELb1ELb1EEENS1_21CollectiveEpilogueFwdINS6_IJS8_SA_S9_EEENS6_IJNS7_ILi1EEESI_SI_EEESC_SE_Li256ELb1ELb1ELb1ELb0EEENS1_36VarlenDynamicPersistentTileSchedulerILi128ELi64ELi256ELi256ELb1ELb1ELb0ELb1ELb1ELb1EEEEEEEEEvNT_6ParamsE --------------------------
	.section	.nv.info._ZN7cutlass13device_kernelIN5flash19enable_sm80_to_sm89INS1_16FlashAttnFwdSm80INS1_25CollectiveMainloopFwdSm80ILi8ELi1ELb0EN4cute5tupleIJNS5_1CILi128EEENS7_ILi64EEENS7_ILi256EEEEEELi256ENS_10bfloat16_tEfNS_4arch4Sm80ELb1ELb0ELb0ELb1ELb0ELb0ELb1ELb1EEENS1_21CollectiveEpilogueFwdINS6_IJS8_SA_S9_EEENS6_IJNS7_ILi1EEESI_SI_EEESC_SE_Li256ELb1ELb1ELb1ELb0EEENS1_36VarlenDynamicPersistentTileSchedulerILi128ELi64ELi256ELi256ELb1ELb1ELb0ELb1ELb1ELb1EEEEEEEEEvNT_6ParamsE,"",@"SHT_CUDA_INFO"
	.sectionflags	@""
	.align	4


	//----- nvinfo : EIATTR_CUDA_API_VERSION
	.align		4
        /*0000*/ 	.byte	0x04, 0x37
        /*0002*/ 	.short	(.L_312 - .L_311)
.L_311:
        /*0004*/ 	.word	0x00000082


	//----- nvinfo : EIATTR_KPARAM_INFO
	.align		4
.L_312:
        /*0008*/ 	.byte	0x04, 0x17
        /*000a*/ 	.short	(.L_314 - .L_313)
.L_313:
        /*000c*/ 	.word	0x00000000
        /*0010*/ 	.short	0x0000
        /*0012*/ 	.short	0x0000
        /*0014*/ 	.byte	0x00, 0xf0, 0xe1, 0x10


	//----- nvinfo : EIATTR_SPARSE_MMA_MASK
	.align		4
.L_314:
        /*0018*/ 	.byte	0x03, 0x50
        /*001a*/ 	.short	0x0000


	//----- nvinfo : EIATTR_MAXREG_COUNT
	.align		4
        /*001c*/ 	.byte	0x03, 0x1b
        /*001e*/ 	.short	0x00ff


	//----- nvinfo : EIATTR_MERCURY_ISA_VERSION
	.align		4
        /*0020*/ 	.byte	0x03, 0x5f
        /*0022*/ 	.short	0x0101


	//----- nvinfo : EIATTR_EXIT_INSTR_OFFSETS
	.align		4
        /*0024*/ 	.byte	0x04, 0x1c
        /*0026*/ 	.short	(.L_316 - .L_315)


	//   ....[0]....
.L_315:
        /*0028*/ 	.word	0x00000010


	//----- nvinfo : EIATTR_MAX_THREADS
	.align		4
.L_316:
        /*002c*/ 	.byte	0x04, 0x05
        /*002e*/ 	.short	(.L_318 - .L_317)
.L_317:
        /*0030*/ 	.word	0x00000100
        /*0034*/ 	.word	0x00000001
        /*0038*/ 	.word	0x00000001


	//----- nvinfo : EIATTR_CBANK_PARAM_SIZE
	.align		4
.L_318:
        /*003c*/ 	.byte	0x03, 0x19
        /*003e*/ 	.short	0x0438


	//----- nvinfo : EIATTR_PARAM_CBANK
	.align		4
        /*0040*/ 	.byte	0x04, 0x0a
        /*0042*/ 	.short	(.L_320 - .L_319)
	.align		4
.L_319:
        /*0044*/ 	.word	index@(.nv.constant0._ZN7cutlass13device_kernelIN5flash19enable_sm80_to_sm89INS1_16FlashAttnFwdSm80INS1_25CollectiveMainloopFwdSm80ILi8ELi1ELb0EN4cute5tupleIJNS5_1CILi128EEENS7_ILi64EEENS7_ILi256EEEEEELi256ENS_10bfloat16_tEfNS_4arch4Sm80ELb1ELb0ELb0ELb1ELb0ELb0ELb1ELb1EEENS1_21CollectiveEpilogueFwdINS6_IJS8_SA_S9_EEENS6_IJNS7_ILi1EEESI_SI_EEESC_SE_Li256ELb1ELb1ELb1ELb0EEENS1_36VarlenDynamicPersistentTileSchedulerILi128ELi64ELi256ELi256ELb1ELb1ELb0ELb1ELb1ELb1EEEEEEEEEvNT_6ParamsE)
        /*0048*/ 	.short	0x0210
        /*004a*/ 	.short	0x0438


	//----- nvinfo : EIATTR_SW_WAR
	.align		4
.L_320:
        /*004c*/ 	.byte	0x04, 0x36
        /*004e*/ 	.short	(.L_322 - .L_321)
.L_321:
        /*0050*/ 	.word	0x00000008
.L_322:


//--------------------- .nv.info._ZN7cutlass13device_kernelIN5flash19enable_sm80_to_sm89INS1_16FlashAttnFwdSm80INS1_25CollectiveMainloopFwdSm80ILi8ELi1ELb0EN4cute5tupleIJNS5_1CILi128EEENS7_ILi48EEENS7_ILi256EEEEEELi256ENS_10bfloat16_tEfNS_4arch4Sm80ELb1ELb0ELb0ELb1ELb0ELb1ELb1ELb1EEENS1_21CollectiveEpilogueFwdINS6_IJS8_SA_S9_EEENS6_IJNS7_ILi1EEESI_SI_EEESC_SE_Li256ELb1ELb1ELb1ELb0EEENS1_36VarlenDynamicPersistentTileSchedulerILi128ELi48ELi256ELi256ELb1ELb1ELb0ELb1ELb1ELb1EEEEEEEEEvNT_6ParamsE --------------------------
	.section	.nv.info._ZN7cutlass13device_kernelIN5flash19enable_sm80_to_sm89INS1_16FlashAttnFwdSm80INS1_25CollectiveMainloopFwdSm80ILi8ELi1ELb0EN4cute5tupleIJNS5_1CILi128EEENS7_ILi48EEENS7_ILi256EEEEEELi256ENS_10bfloat16_tEfNS_4arch4Sm80ELb1ELb0ELb0ELb1ELb0ELb1ELb1ELb1EEENS1_21CollectiveEpilogueFwdINS6_IJS8_SA_S9_EEENS6_IJNS7_ILi1EEESI_SI_EEESC_SE_Li256ELb1ELb1ELb1ELb0EEENS1_36VarlenDynamicPersistentTileSchedulerILi128ELi48ELi256ELi256ELb1ELb1ELb0ELb1ELb1ELb1EEEEEEEEEvNT_6ParamsE,"",@"SHT_CUDA_INFO"
	.sectionflags	@""
	.align	4


	//----- nvinfo : EIATTR_CUDA_API_VERSION
	.align		4
        /*0000*/ 	.byte	0x04, 0x37
        /*0002*/ 	.short	(.L_324 - .L_323)
.L_323:
        /*0004*/ 	.word	0x00000082


	//----- nvinfo : EIATTR_KPARAM_INFO
	.align		4
.L_324:
        /*0008*/ 	.byte	0x04, 0x17
        /*000a*/ 	.short	(.L_326 - .L_325)
.L_325:
        /*000c*/ 	.word	0x00000000
        /*0010*/ 	.short	0x0000
        /*0012*/ 	.short	0x0000
        /*0014*/ 	.byte	0x00, 0xf0, 0xe1, 0x10


	//----- nvinfo : EIATTR_SPARSE_MMA_MASK
	.align		4
.L_326:
        /*0018*/ 	.byte	0x03, 0x50
        /*001a*/ 	.short	0x0000


	//----- nvinfo : EIATTR_MAXREG_COUNT
	.align		4
        /*001c*/ 	.byte	0x03, 0x1b
        /*001e*/ 	.short	0x00ff


	//----- nvinfo : EIATTR_MERCURY_ISA_VERSION
	.align		4
        /*0020*/ 	.byte	0x03, 0x5f
        /*0022*/ 	.short	0x0101


	//----- nvinfo : EIATTR_EXIT_INSTR_OFFSETS
	.align		4
        /*0024*/ 	.byte	0x04, 0x1c
        /*0026*/ 	.short	(.L_328 - .L_327)


	//   ....[0]....
.L_327:
        /*0028*/ 	.word	0x00000010


	//----- nvinfo : EIATTR_MAX_THREADS
	.align		4
.L_328:
        /*002c*/ 	.byte	0x04, 0x05
        /*002e*/ 	.short	(.L_330 - .L_329)
.L_329:
        /*0030*/ 	.word	0x00000100
        /*0034*/ 	.word	0x00000001
        /*0038*/ 	.word	0x00000001


	//----- nvinfo : EIATTR_CBANK_PARAM_SIZE
	.align		4
.L_330:
        /*003c*/ 	.byte	0x03, 0x19
        /*003e*/ 	.short	0x0438


	//----- nvinfo : EIATTR_PARAM_CBANK
	.align		4
        /*0040*/ 	.byte	0x04, 0x0a
        /*0042*/ 	.short	(.L_332 - .L_331)
	.align		4
.L_331:
        /*0044*/ 	.word	index@(.nv.constant0._ZN7cutlass13device_kernelIN5flash19enable_sm80_to_sm89INS1_16FlashAttnFwdSm80INS1_25CollectiveMainloopFwdSm80ILi8ELi1ELb0EN4cute5tupleIJNS5_1CILi128EEENS7_ILi48EEENS7_ILi256EEEEEELi256ENS_10bfloat16_tEfNS_4arch4Sm80ELb1ELb0ELb0ELb1ELb0ELb1ELb1ELb1EEENS1_21CollectiveEpilogueFwdINS6_IJS8_SA_S9_EEENS6_IJNS7_ILi1EEESI_SI_EEESC_SE_Li256ELb1ELb1ELb1ELb0EEENS1_36VarlenDynamicPersistentTileSchedulerILi128ELi48ELi256ELi256ELb1ELb1ELb0ELb1ELb1ELb1EEEEEEEEEvNT_6ParamsE)
        /*0048*/ 	.short	0x0210
        /*004a*/ 	.short	0x0438


	//----- nvinfo : EIATTR_SW_WAR
	.align		4
.L_332:
        /*004c*/ 	.byte	0x04, 0x36
        /*004e*/ 	.short	(.L_334 - .L_333)
.L_333:
        /*0050*/ 	.word	0x00000008
.L_334:


//--------------------- .nv.callgraph             --------------------------
	.section	.nv.callgraph,"",@"SHT_CUDA_CALLGRAPH"
	.align	4
	.sectionentsize	8
	.align		4
        /*0000*/ 	.word	0x00000000
	.align		4
        /*0004*/ 	.word	0xffffffff
	.align		4
        /*0008*/ 	.word	0x00000000
	.align		4
        /*000c*/ 	.word	0xfffffffe
	.align		4
        /*0010*/ 	.word	0x00000000
	.align		4
        /*0014*/ 	.word	0xfffffffd
	.align		4
        /*0018*/ 	.word	0x00000000
	.align		4
        /*001c*/ 	.word	0xfffffffc


//--------------------- .nv.constant4             --------------------------
	.section	.nv.constant4,"a",@progbits
	.align	8
	.align		8
.nv.constant4:
        /*0000*/ 	.dword	_ZN72_INTERNAL_454a5f94_36_flash_fwd_hdim256_bf16_split_sm80_cu_ceb34e2a_34614cuda3std3__45__cpo5beginE
	.align		8
        /*0008*/ 	.dword	_ZN72_INTERNAL_454a5f94_36_flash_fwd_hdim256_bf16_split_sm80_cu_ceb34e2a_34614cuda3std3__45__cpo3endE
	.align		8
        /*0010*/ 	.dword	_ZN72_INTERNAL_454a5f94_36_flash_fwd_hdim256_bf16_split_sm80_cu_ceb34e2a_34614cuda3std3__45__cpo6cbeginE
	.align		8
        /*0018*/ 	.dword	_ZN72_INTERNAL_454a5f94_36_flash_fwd_hdim256_bf16_split_sm80_cu_ceb34e2a_34614cuda3std3__45__cpo4cendE
	.align		8
        /*0020*/ 	.dword	_ZN72_INTERNAL_454a5f94_36_flash_fwd_hdim256_bf16_split_sm80_cu_ceb34e2a_34614cuda3std3__474_GLOBAL__N__454a5f94_36_flash_fwd_hdim256_bf16_split_sm80_cu_ceb34e2a_34616ignoreE
	.align		8
        /*0028*/ 	.dword	_ZN72_INTERNAL_454a5f94_36_flash_fwd_hdim256_bf16_split_sm80_cu_ceb34e2a_34614cuda3std3__419piecewise_constructE
	.align		8
        /*0030*/ 	.dword	_ZN72_INTERNAL_454a5f94_36_flash_fwd_hdim256_bf16_split_sm80_cu_ceb34e2a_34614cuda3std3__48in_placeE
	.align		8
        /*0038*/ 	.dword	_ZN72_INTERNAL_454a5f94_36_flash_fwd_hdim256_bf16_split_sm80_cu_ceb34e2a_34614cuda3std6ranges3__45__cpo4swapE
	.align		8
        /*0040*/ 	.dword	_ZN72_INTERNAL_454a5f94_36_flash_fwd_hdim256_bf16_split_sm80_cu_ceb34e2a_34614cuda3std6ranges3__45__cpo9iter_moveE
	.align		8
        /*0048*/ 	.dword	_ZN72_INTERNAL_454a5f94_36_flash_fwd_hdim256_bf16_split_sm80_cu_ceb34e2a_34614cute7productE
	.align		8
        /*0050*/ 	.dword	_ZN72_INTERNAL_454a5f94_36_flash_fwd_hdim256_bf16_split_sm80_cu_ceb34e2a_34614cute1_E


//--------------------- .text._ZN7cutlass13device_kernelIN5flash19enable_sm80_to_sm89INS1_16FlashAttnFwdSm80INS1_25CollectiveMainloopFwdSm80ILi8ELi1ELb1EN4cute5tupleIJNS5_1CILi128EEENS7_ILi64EEENS7_ILi256EEEEEELi256ENS_10bfloat16_tEfNS_4arch4Sm80ELb0ELb0ELb0ELb0ELb0ELb0ELb1ELb1EEENS1_21CollectiveEpilogueFwdINS6_IJS8_SA_S9_EEENS6_IJNS7_ILi1EEESI_SI_EEESC_SE_Li256ELb0ELb1ELb1ELb0EEENS1_19SingleTileSchedulerILb0ELb1ELb1ELi128EEEEEEEEEvNT_6ParamsE --------------------------
	.section	.text._ZN7cutlass13device_kernelIN5flash19enable_sm80_to_sm89INS1_16FlashAttnFwdSm80INS1_25CollectiveMainloopFwdSm80ILi8ELi1ELb1EN4cute5tupleIJNS5_1CILi128EEENS7_ILi64EEENS7_ILi256EEEEEELi256ENS_10bfloat16_tEfNS_4arch4Sm80ELb0ELb0ELb0ELb0ELb0ELb0ELb1ELb1EEENS1_21CollectiveEpilogueFwdINS6_IJS8_SA_S9_EEENS6_IJNS7_ILi1EEESI_SI_EEESC_SE_Li256ELb0ELb1ELb1ELb0EEENS1_19SingleTileSchedulerILb0ELb1ELb1ELi128EEEEEEEEEvNT_6ParamsE,"ax",@progbits
	.align	128
.text._ZN7cutlass13device_kernelIN5flash19enable_sm80_to_sm89INS1_16FlashAttnFwdSm80INS1_25CollectiveMainloopFwdSm80ILi8ELi1ELb1EN4cute5tupleIJNS5_1CILi128EEENS7_ILi64EEENS7_ILi256EEEEEELi256ENS_10bfloat16_tEfNS_4arch4Sm80ELb0ELb0ELb0ELb0ELb0ELb0ELb1ELb1EEENS1_21CollectiveEpilogueFwdINS6_IJS8_SA_S9_EEENS6_IJNS7_ILi1EEESI_SI_EEESC_SE_Li256ELb0ELb1ELb1ELb0EEENS1_19SingleTileSchedulerILb0ELb1ELb1ELi128EEEEEEEEEvNT_6ParamsE:
        .type           _ZN7cutlass13device_kernelIN5flash19enable_sm80_to_sm89INS1_16FlashAttnFwdSm80INS1_25CollectiveMainloopFwdSm80ILi8ELi1ELb1EN4cute5tupleIJNS5_1CILi128EEENS7_ILi64EEENS7_ILi256EEEEEELi256ENS_10bfloat16_tEfNS_4arch4Sm80ELb0ELb0ELb0ELb0ELb0ELb0ELb1ELb1EEENS1_21CollectiveEpilogueFwdINS6_IJS8_SA_S9_EEENS6_IJNS7_ILi1EEESI_SI_EEESC_SE_Li256ELb0ELb1ELb1ELb0EEENS1_19SingleTileSchedulerILb0ELb1ELb1ELi128EEEEEEEEEvNT_6ParamsE,@function
        .size           _ZN7cutlass13device_kernelIN5flash19enable_sm80_to_sm89INS1_16FlashAttnFwdSm80INS1_25CollectiveMainloopFwdSm80ILi8ELi1ELb1EN4cute5tupleIJNS5_1CILi128EEENS7_ILi64EEENS7_ILi256EEEEEELi256ENS_10bfloat16_tEfNS_4arch4Sm80ELb0ELb0ELb0ELb0ELb0ELb0ELb1ELb1EEENS1_21CollectiveEpilogueFwdINS6_IJS8_SA_S9_EEENS6_IJNS7_ILi1EEESI_SI_EEESC_SE_Li256ELb0ELb1ELb1ELb0EEENS1_19SingleTileSchedulerILb0ELb1ELb1ELi128EEEEEEEEEvNT_6ParamsE,(.L_x_18 - _ZN7cutlass13device_kernelIN5flash19enable_sm80_to_sm89INS1_16FlashAttnFwdSm80INS1_25CollectiveMainloopFwdSm80ILi8ELi1ELb1EN4cute5tupleIJNS5_1CILi128EEENS7_ILi64EEENS7_ILi256EEEEEELi256ENS_10bfloat16_tEfNS_4arch4Sm80ELb0ELb0ELb0ELb0ELb0ELb0ELb1ELb1EEENS1_21CollectiveEpilogueFwdINS6_IJS8_SA_S9_EEENS6_IJNS7_ILi1EEESI_SI_EEESC_SE_Li256ELb0ELb1ELb1ELb0EEENS1_19SingleTileSchedulerILb0ELb1ELb1ELi128EEEEEEEEEvNT_6ParamsE)
        .other          _ZN7cutlass13device_kernelIN5flash19enable_sm80_to_sm89INS1_16FlashAttnFwdSm80INS1_25CollectiveMainloopFwdSm80ILi8ELi1ELb1EN4cute5tupleIJNS5_1CILi128EEENS7_ILi64EEENS7_ILi256EEEEEELi256ENS_10bfloat16_tEfNS_4arch4Sm80ELb0ELb0ELb0ELb0ELb0ELb0ELb1ELb1EEENS1_21CollectiveEpilogueFwdINS6_IJS8_SA_S9_EEENS6_IJNS7_ILi1EEESI_SI_EEESC_SE_Li256ELb0ELb1ELb1ELb0EEENS1_19SingleTileSchedulerILb0ELb1ELb1ELi128EEEEEEEEEvNT_6ParamsE,@"STO_CUDA_ENTRY STV_DEFAULT"
_ZN7cutlass13device_kernelIN5flash19enable_sm80_to_sm89INS1_16FlashAttnFwdSm80INS1_25CollectiveMainloopFwdSm80ILi8ELi1ELb1EN4cute5tupleIJNS5_1CILi128EEENS7_ILi64EEENS7_ILi256EEEEEELi256ENS_10bfloat16_tEfNS_4arch4Sm80ELb0ELb0ELb0ELb0ELb0ELb0ELb1ELb1EEENS1_21CollectiveEpilogueFwdINS6_IJS8_SA_S9_EEENS6_IJNS7_ILi1EEESI_SI_EEESC_SE_Li256ELb0ELb1ELb1ELb0EEENS1_19SingleTileSchedulerILb0ELb1ELb1ELi128EEEEEEEEEvNT_6ParamsE:
[----:B------:R-:W-:Y:S01]  /*0000*/  LDC R1, c[0x0][0x28] ;  /* 0x00000a00ff017b82 */ /* 0x000fe20000000800 */
[----:B------:R-:W-:Y:S05]  /*0010*/  EXIT ;  /* 0x000000000000794d */ /* 0x000fea0003800000 */
.L_x_0:
[----:B------:R-:W-:-:S00]  /*0020*/  BRA `(.L_x_0) ;  /* 0xfffffffc00fc7947 */ /* 0x000fc0000383ffff */
[----:B------:R-:W-:-:S00]  /*0030*/  NOP ;  /* 0x0000000000007918 */ /* 0x000fc00000000000 */
        /* <DEDUP_REMOVED lines=12> */
.L_x_18:


//--------------------- .text._ZN7cutlass13device_kernelIN5flash19enable_sm80_to_sm89INS1_16FlashAttnFwdSm80INS1_25CollectiveMainloopFwdSm80ILi8ELi1ELb1EN4cute5tupleIJNS5_1CILi128EEENS7_ILi48EEENS7_ILi256EEEEEELi256ENS_10bfloat16_tEfNS_4arch4Sm80ELb0ELb0ELb0ELb1ELb0ELb0ELb1ELb1EEENS1_21CollectiveEpilogueFwdINS6_IJS8_SA_S9_EEENS6_IJNS7_ILi1EEESI_SI_EEESC_SE_Li256ELb1ELb1ELb1ELb0EEENS1_36VarlenDynamicPersistentTileSchedulerILi128ELi48ELi256ELi256ELb1ELb1ELb0ELb0ELb1ELb1EEEEEEEEEvNT_6ParamsE --------------------------
	.section	.text._ZN7cutlass13device_kernelIN5flash19enable_sm80_to_sm89INS1_16FlashAttnFwdSm80INS1_25CollectiveMainloopFwdSm80ILi8ELi1ELb1EN4cute5tupleIJNS5_1CILi128EEENS7_ILi48EEENS7_ILi256EEEEEELi256ENS_10bfloat16_tEfNS_4arch4Sm80ELb0ELb0ELb0ELb1ELb0ELb0ELb1ELb1EEENS1_21CollectiveEpilogueFwdINS6_IJS8_SA_S9_EEENS6_IJNS7_ILi1EEESI_SI_EEESC_SE_Li256ELb1ELb1ELb1ELb0EEENS1_36VarlenDynamicPersistentTileSchedulerILi128ELi48ELi256ELi256ELb1ELb1ELb0ELb0ELb1ELb1EEEEEEEEEvNT_6ParamsE,"ax",@progbits
	.align	128
.text._ZN7cutlass13device_kernelIN5flash19enable_sm80_to_sm89INS1_16FlashAttnFwdSm80INS1_25CollectiveMainloopFwdSm80ILi8ELi1ELb1EN4cute5tupleIJNS5_1CILi128EEENS7_ILi48EEENS7_ILi256EEEEEELi256ENS_10bfloat16_tEfNS_4arch4Sm80ELb0ELb0ELb0ELb1ELb0ELb0ELb1ELb1EEENS1_21CollectiveEpilogueFwdINS6_IJS8_SA_S9_EEENS6_IJNS7_ILi1EEESI_SI_EEESC_SE_Li256ELb1ELb1ELb1ELb0EEENS1_36VarlenDynamicPersistentTileSchedulerILi128ELi48ELi256ELi256ELb1ELb1ELb0ELb0ELb1ELb1EEEEEEEEEvNT_6ParamsE:
        .type           _ZN7cutlass13device_kernelIN5flash19enable_sm80_to_sm89INS1_16FlashAttnFwdSm80INS1_25CollectiveMainloopFwdSm80ILi8ELi1ELb1EN4cute5tupleIJNS5_1CILi128EEENS7_ILi48EEENS7_ILi256EEEEEELi256ENS_10bfloat16_tEfNS_4arch4Sm80ELb0ELb0ELb0ELb1ELb0ELb0ELb1ELb1EEENS1_21CollectiveEpilogueFwdINS6_IJS8_SA_S9_EEENS6_IJNS7_ILi1EEESI_SI_EEESC_SE_Li256ELb1ELb1ELb1ELb0EEENS1_36VarlenDynamicPersistentTileSchedulerILi128ELi48ELi256ELi256ELb1ELb1ELb0ELb0ELb1ELb1EEEEEEEEEvNT_6ParamsE,@function
        .size           _ZN7cutlass13device_kernelIN5flash19enable_sm80_to_sm89INS1_16FlashAttnFwdSm80INS1_25CollectiveMainloopFwdSm80ILi8ELi1ELb1EN4cute5tupleIJNS5_1CILi128EEENS7_ILi48EEENS7_ILi256EEEEEELi256ENS_10bfloat16_tEfNS_4arch4Sm80ELb0ELb0ELb0ELb1ELb0ELb0ELb1ELb1EEENS1_21CollectiveEpilogueFwdINS6_IJS8_SA_S9_EEENS6_IJNS7_ILi1EEESI_SI_EEESC_SE_Li256ELb1ELb1ELb1ELb0EEENS1_36VarlenDynamicPersistentTileSchedulerILi128ELi48ELi256ELi256ELb1ELb1ELb0ELb0ELb1ELb1EEEEEEEEEvNT_6ParamsE,(.L_x_19 - _ZN7cutlass13device_kernelIN5flash19enable_sm80_to_sm89INS1_16FlashAttnFwdSm80INS1_25CollectiveMainloopFwdSm80ILi8ELi1ELb1EN4cute5tupleIJNS5_1CILi128EEENS7_ILi48EEENS7_ILi256EEEEEELi256ENS_10bfloat16_tEfNS_4arch4Sm80ELb0ELb0ELb0ELb1ELb0ELb0ELb1ELb1EEENS1_21CollectiveEpilogueFwdINS6_IJS8_SA_S9_EEENS6_IJNS7_ILi1EEESI_SI_EEESC_SE_Li256ELb1ELb1ELb1ELb0EEENS1_36VarlenDynamicPersistentTileSchedulerILi128ELi48ELi256ELi256ELb1ELb1ELb0ELb0ELb1ELb1EEEEEEEEEvNT_6ParamsE)
        .other          _ZN7cutlass13device_kernelIN5flash19enable_sm80_to_sm89INS1_16FlashAttnFwdSm80INS1_25CollectiveMainloopFwdSm80ILi8ELi1ELb1EN4cute5tupleIJNS5_1CILi128EEENS7_ILi48EEENS7_ILi256EEEEEELi256ENS_10bfloat16_tEfNS_4arch4Sm80ELb0ELb0ELb0ELb1ELb0ELb0ELb1ELb1EEENS1_21CollectiveEpilogueFwdINS6_IJS8_SA_S9_EEENS6_IJNS7_ILi1EEESI_SI_EEESC_SE_Li256ELb1ELb1ELb1ELb0EEENS1_36VarlenDynamicPersistentTileSchedulerILi128ELi48ELi256ELi256ELb1ELb1ELb0ELb0ELb1ELb1EEEEEEEEEvNT_6ParamsE,@"STO_CUDA_ENTRY STV_DEFAULT"
_ZN7cutlass13device_kernelIN5flash19enable_sm80_to_sm89INS1_16FlashAttnFwdSm80INS1_25CollectiveMainloopFwdSm80ILi8ELi1ELb1EN4cute5tupleIJNS5_1CILi128EEENS7_ILi48EEENS7_ILi256EEEEEELi256ENS_10bfloat16_tEfNS_4arch4Sm80ELb0ELb0ELb0ELb1ELb0ELb0ELb1ELb1EEENS1_21CollectiveEpilogueFwdINS6_IJS8_SA_S9_EEENS6_IJNS7_ILi1EEESI_SI_EEESC_SE_Li256ELb1ELb1ELb1ELb0EEENS1_36VarlenDynamicPersistentTileSchedulerILi128ELi48ELi256ELi256ELb1ELb1ELb0ELb0ELb1ELb1EEEEEEEEEvNT_6ParamsE:
[----:B------:R-:W-:Y:S01]  /*0000*/  LDC R1, c[0x0][0x28] ;  /* 0x00000a00ff017b82 */ /* 0x000fe20000000800 */
[----:B------:R-:W-:Y:S05]  /*0010*/  EXIT ;  /* 0x000000000000794d */ /* 0x000fea0003800000 */
.L_x_1:
        /* <DEDUP_REMOVED lines=14> */
.L_x_19:


//--------------------- .text._ZN7cutlass13device_kernelIN5flash19enable_sm80_to_sm89INS1_16FlashAttnFwdSm80INS1_25CollectiveMainloopFwdSm80ILi8ELi1ELb0EN4cute5tupleIJNS5_1CILi128EEENS7_ILi32EEENS7_ILi256EEEEEELi256ENS_10bfloat16_tEfNS_4arch4Sm80ELb0ELb0ELb0ELb1ELb0ELb1ELb1ELb1EEENS1_21CollectiveEpilogueFwdINS6_IJS8_SA_S9_EEENS6_IJNS7_ILi1EEESI_SI_EEESC_SE_Li256ELb1ELb1ELb1ELb0EEENS1_36VarlenDynamicPersistentTileSchedulerILi128ELi32ELi256ELi256ELb1ELb1ELb0ELb0ELb1ELb1EEEEEEEEEvNT_6ParamsE --------------------------
	.section	.text._ZN7cutlass13device_kernelIN5flash19enable_sm80_to_sm89INS1_16FlashAttnFwdSm80INS1_25CollectiveMainloopFwdSm80ILi8ELi1ELb0EN4cute5tupleIJNS5_1CILi128EEENS7_ILi32EEENS7_ILi256EEEEEELi256ENS_10bfloat16_tEfNS_4arch4Sm80ELb0ELb0ELb0ELb1ELb0ELb1ELb1ELb1EEENS1_21CollectiveEpilogueFwdINS6_IJS8_SA_S9_EEENS6_IJNS7_ILi1EEESI_SI_EEESC_SE_Li256ELb1ELb1ELb1ELb0EEENS1_36VarlenDynamicPersistentTileSchedulerILi128ELi32ELi256ELi256ELb1ELb1ELb0ELb0ELb1ELb1EEEEEEEEEvNT_6ParamsE,"ax",@progbits
	.align	128
.text._ZN7cutlass13device_kernelIN5flash19enable_sm80_to_sm89INS1_16FlashAttnFwdSm80INS1_25CollectiveMainloopFwdSm80ILi8ELi1ELb0EN4cute5tupleIJNS5_1CILi128EEENS7_ILi32EEENS7_ILi256EEEEEELi256ENS_10bfloat16_tEfNS_4arch4Sm80ELb0ELb0ELb0ELb1ELb0ELb1ELb1ELb1EEENS1_21CollectiveEpilogueFwdINS6_IJS8_SA_S9_EEENS6_IJNS7_ILi1EEESI_SI_EEESC_SE_Li256ELb1ELb1ELb1ELb0EEENS1_36VarlenDynamicPersistentTileSchedulerILi128ELi32ELi256ELi256ELb1ELb1ELb0ELb0ELb1ELb1EEEEEEEEEvNT_6ParamsE:
        .type           _ZN7cutlass13device_kernelIN5flash19enable_sm80_to_sm89INS1_16FlashAttnFwdSm80INS1_25CollectiveMainloopFwdSm80ILi8ELi1ELb0EN4cute5tupleIJNS5_1CILi128EEENS7_ILi32EEENS7_ILi256EEEEEELi256ENS_10bfloat16_tEfNS_4arch4Sm80ELb0ELb0ELb0ELb1ELb0ELb1ELb1ELb1EEENS1_21CollectiveEpilogueFwdINS6_IJS8_SA_S9_EEENS6_IJNS7_ILi1EEESI_SI_EEESC_SE_Li256ELb1ELb1ELb1ELb0EEENS1_36VarlenDynamicPersistentTileSchedulerILi128ELi32ELi256ELi256ELb1ELb1ELb0ELb0ELb1ELb1EEEEEEEEEvNT_6ParamsE,@function
        .size           _ZN7cutlass13device_kernelIN5flash19enable_sm80_to_sm89INS1_16FlashAttnFwdSm80INS1_25CollectiveMainloopFwdSm80ILi8ELi1ELb0EN4cute5tupleIJNS5_1CILi128EEENS7_ILi32EEENS7_ILi256EEEEEELi256ENS_10bfloat16_tEfNS_4arch4Sm80ELb0ELb0ELb0ELb1ELb0ELb1ELb1ELb1EEENS1_21CollectiveEpilogueFwdINS6_IJS8_SA_S9_EEENS6_IJNS7_ILi1EEESI_SI_EEESC_SE_Li256ELb1ELb1ELb1ELb0EEENS1_36VarlenDynamicPersistentTileSchedulerILi128ELi32ELi256ELi256ELb1ELb1ELb0ELb0ELb1ELb1EEEEEEEEEvNT_6ParamsE,(.L_x_20 - _ZN7cutlass13device_kernelIN5flash19enable_sm80_to_sm89INS1_16FlashAttnFwdSm80INS1_25CollectiveMainloopFwdSm80ILi8ELi1ELb0EN4cute5tupleIJNS5_1CILi128EEENS7_ILi32EEENS7_ILi256EEEEEELi256ENS_10bfloat16_tEfNS_4arch4Sm80ELb0ELb0ELb0ELb1ELb0ELb1ELb1ELb1EEENS1_21CollectiveEpilogueFwdINS6_IJS8_SA_S9_EEENS6_IJNS7_ILi1EEESI_SI_EEESC_SE_Li256ELb1ELb1ELb1ELb0EEENS1_36VarlenDynamicPersistentTileSchedulerILi128ELi32ELi256ELi256ELb1ELb1ELb0ELb0ELb1ELb1EEEEEEEEEvNT_6ParamsE)
        .other          _ZN7cutlass13device_kernelIN5flash19enable_sm80_to_sm89INS1_16FlashAttnFwdSm80INS1_25CollectiveMainloopFwdSm80ILi8ELi1ELb0EN4cute5tupleIJNS5_1CILi128EEENS7_ILi32EEENS7_ILi256EEEEEELi256ENS_10bfloat16_tEfNS_4arch4Sm80ELb0ELb0ELb0ELb1ELb0ELb1ELb1ELb1EEENS1_21CollectiveEpilogueFwdINS6_IJS8_SA_S9_EEENS6_IJNS7_ILi1EEESI_SI_EEESC_SE_Li256ELb1ELb1ELb1ELb0EEENS1_36VarlenDynamicPersistentTileSchedulerILi128ELi32ELi256ELi256ELb1ELb1ELb0ELb0ELb1ELb1EEEEEEEEEvNT_6ParamsE,@"STO_CUDA_ENTRY STV_DEFAULT"
_ZN7cutlass13device_kernelIN5flash19enable_sm80_to_sm89INS1_16FlashAttnFwdSm80INS1_25CollectiveMainloopFwdSm80ILi8ELi1ELb0EN4cute5tupleIJNS5_1CILi128EEENS7_ILi32EEENS7_ILi256EEEEEELi256ENS_10bfloat16_tEfNS_4arch4Sm80ELb0ELb0ELb0ELb1ELb0ELb1ELb1ELb1EEENS1_21CollectiveEpilogueFwdINS6_IJS8_SA_S9_EEENS6_IJNS7_ILi1EEESI_SI_EEESC_SE_Li256ELb1ELb1ELb1ELb0EEENS1_36VarlenDynamicPersistentTileSchedulerILi128ELi32ELi256ELi256ELb1ELb1ELb0ELb0ELb1ELb1EEEEEEEEEvNT_6ParamsE:
[----:B------:R-:W-:Y:S01]  /*0000*/  LDC R1, c[0x0][0x28] ;  /* 0x00000a00ff017b82 */ /* 0x000fe20000000800 */
[----:B------:R-:W-:Y:S05]  /*0010*/  EXIT ;  /* 0x000000000000794d */ /* 0x000fea0003800000 */
.L_x_2:
        /* <DEDUP_REMOVED lines=14> */
.L_x_20:


//--------------------- .text._ZN7cutlass13device_kernelIN5flash19enable_sm80_to_sm89INS1_16FlashAttnFwdSm80INS1_25CollectiveMainloopFwdSm80ILi8ELi1ELb1EN4cute5tupleIJNS5_1CILi128EEENS7_ILi48EEENS7_ILi256EEEEEELi256ENS_10bfloat16_tEfNS_4arch4Sm80ELb0ELb1ELb0ELb0ELb0ELb0ELb1ELb1EEENS1_21CollectiveEpilogueFwdINS6_IJS8_SA_S9_EEENS6_IJNS7_ILi1EEESI_SI_EEESC_SE_Li256ELb0ELb1ELb1ELb0EEENS1_19SingleTileSchedulerILb0ELb1ELb1ELi128EEEEEEEEEvNT_6ParamsE --------------------------
	.section	.text._ZN7cutlass13device_kernelIN5flash19enable_sm80_to_sm89INS1_16FlashAttnFwdSm80INS1_25CollectiveMainloopFwdSm80ILi8ELi1ELb1EN4cute5tupleIJNS5_1CILi128EEENS7_ILi48EEENS7_ILi256EEEEEELi256ENS_10bfloat16_tEfNS_4arch4Sm80ELb0ELb1ELb0ELb0ELb0ELb0ELb1ELb1EEENS1_21CollectiveEpilogueFwdINS6_IJS8_SA_S9_EEENS6_IJNS7_ILi1EEESI_SI_EEESC_SE_Li256ELb0ELb1ELb1ELb0EEENS1_19SingleTileSchedulerILb0ELb1ELb1ELi128EEEEEEEEEvNT_6ParamsE,"ax",@progbits
	.align	128
.text._ZN7cutlass13device_kernelIN5flash19enable_sm80_to_sm89INS1_16FlashAttnFwdSm80INS1_25CollectiveMainloopFwdSm80ILi8ELi1ELb1EN4cute5tupleIJNS5_1CILi128EEENS7_ILi48EEENS7_ILi256EEEEEELi256ENS_10bfloat16_tEfNS_4arch4Sm80ELb0ELb1ELb0ELb0ELb0ELb0ELb1ELb1EEENS1_21CollectiveEpilogueFwdINS6_IJS8_SA_S9_EEENS6_IJNS7_ILi1EEESI_SI_EEESC_SE_Li256ELb0ELb1ELb1ELb0EEENS1_19SingleTileSchedulerILb0ELb1ELb1ELi128EEEEEEEEEvNT_6ParamsE:
        .type           _ZN7cutlass13device_kernelIN5flash19enable_sm80_to_sm89INS1_16FlashAttnFwdSm80INS1_25CollectiveMainloopFwdSm80ILi8ELi1ELb1EN4cute5tupleIJNS5_1CILi128EEENS7_ILi48EEENS7_ILi256EEEEEELi256ENS_10bfloat16_tEfNS_4arch4Sm80ELb0ELb1ELb0ELb0ELb0ELb0ELb1ELb1EEENS1_21CollectiveEpilogueFwdINS6_IJS8_SA_S9_EEENS6_IJNS7_ILi1EEESI_SI_EEESC_SE_Li256ELb0ELb1ELb1ELb0EEENS1_19SingleTileSchedulerILb0ELb1ELb1ELi128EEEEEEEEEvNT_6ParamsE,@function
        .size           _ZN7cutlass13device_kernelIN5flash19enable_sm80_to_sm89INS1_16FlashAttnFwdSm80INS1_25CollectiveMainloopFwdSm80ILi8ELi1ELb1EN4cute5tupleIJNS5_1CILi128EEENS7_ILi48EEENS7_ILi256EEEEEELi256ENS_10bfloat16_tEfNS_4arch4Sm80ELb0ELb1ELb0ELb0ELb0ELb0ELb1ELb1EEENS1_21CollectiveEpilogueFwdINS6_IJS8_SA_S9_EEENS6_IJNS7_ILi1EEESI_SI_EEESC_SE_Li256ELb0ELb1ELb1ELb0EEENS1_19SingleTileSchedulerILb0ELb1ELb1ELi128EEEEEEEEEvNT_6ParamsE,(.L_x_21 - _ZN7cutlass13device_kernelIN5flash19enable_sm80_to_sm89INS1_16FlashAttnFwdSm80INS1_25CollectiveMainloopFwdSm80ILi8ELi1ELb1EN4cute5tupleIJNS5_1CILi128EEENS7_ILi48EEENS7_ILi256EEEEEELi256ENS_10bfloat16_tEfNS_4arch4Sm80ELb0ELb1ELb0ELb0ELb0ELb0ELb1ELb1EEENS1_21CollectiveEpilogueFwdINS6_IJS8_SA_S9_EEENS6_IJNS7_ILi1EEESI_SI_EEESC_SE_Li256ELb0ELb1ELb1ELb0EEENS1_19SingleTileSchedulerILb0ELb1ELb1ELi128EEEEEEEEEvNT_6ParamsE)
        .other          _ZN7cutlass13device_kernelIN5flash19enable_sm80_to_sm89INS1_16FlashAttnFwdSm80INS1_25CollectiveMainloopFwdSm80ILi8ELi1ELb1EN4cute5tupleIJNS5_1CILi128EEENS7_ILi48EEENS7_ILi256EEEEEELi256ENS_10bfloat16_tEfNS_4arch4Sm80ELb0ELb1ELb0ELb0ELb0ELb0ELb1ELb1EEENS1_21CollectiveEpilogueFwdINS6_IJS8_SA_S9_EEENS6_IJNS7_ILi1EEESI_SI_EEESC_SE_Li256ELb0ELb1ELb1ELb0EEENS1_19SingleTileSchedulerILb0ELb1ELb1ELi128EEEEEEEEEvNT_6ParamsE,@"STO_CUDA_ENTRY STV_DEFAULT"
_ZN7cutlass13device_kernelIN5flash19enable_sm80_to_sm89INS1_16FlashAttnFwdSm80INS1_25CollectiveMainloopFwdSm80ILi8ELi1ELb1EN4cute5tupleIJNS5_1CILi128EEENS7_ILi48EEENS7_ILi256EEEEEELi256ENS_10bfloat16_tEfNS_4arch4Sm80ELb0ELb1ELb0ELb0ELb0ELb0ELb1ELb1EEENS1_21CollectiveEpilogueFwdINS6_IJS8_SA_S9_EEENS6_IJNS7_ILi1EEESI_SI_EEESC_SE_Li256ELb0ELb1ELb1ELb0EEENS1_19SingleTileSchedulerILb0ELb1ELb1ELi128EEEEEEEEEvNT_6ParamsE:
[----:B------:R-:W-:Y:S01]  /*0000*/  LDC R1, c[0x0][0x28] ;  /* 0x00000a00ff017b82 */ /* 0x000fe20000000800 */
[----:B------:R-:W-:Y:S05]  /*0010*/  EXIT ;  /* 0x000000000000794d */ /* 0x000fea0003800000 */
.L_x_3:
        /* <DEDUP_REMOVED lines=14> */
.L_x_21:


//--------------------- .text._ZN7cutlass13device_kernelIN5flash19enable_sm80_to_sm89INS1_16FlashAttnFwdSm80INS1_25CollectiveMainloopFwdSm80ILi8ELi1ELb1EN4cute5tupleIJNS5_1CILi128EEENS7_ILi48EEENS7_ILi256EEEEEELi256ENS_10bfloat16_tEfNS_4arch4Sm80ELb0ELb1ELb0ELb1ELb0ELb0ELb1ELb1EEENS1_21CollectiveEpilogueFwdINS6_IJS8_SA_S9_EEENS6_IJNS7_ILi1EEESI_SI_EEESC_SE_Li256ELb1ELb1ELb1ELb0EEENS1_36VarlenDynamicPersistentTileSchedulerILi128ELi48ELi256ELi256ELb1ELb1ELb0ELb1ELb0ELb1EEEEEEEEEvNT_6ParamsE --------------------------
	.section	.text._ZN7cutlass13device_kernelIN5flash19enable_sm80_to_sm89INS1_16FlashAttnFwdSm80INS1_25CollectiveMainloopFwdSm80ILi8ELi1ELb1EN4cute5tupleIJNS5_1CILi128EEENS7_ILi48EEENS7_ILi256EEEEEELi256ENS_10bfloat16_tEfNS_4arch4Sm80ELb0ELb1ELb0ELb1ELb0ELb0ELb1ELb1EEENS1_21CollectiveEpilogueFwdINS6_IJS8_SA_S9_EEENS6_IJNS7_ILi1EEESI_SI_EEESC_SE_Li256ELb1ELb1ELb1ELb0EEENS1_36VarlenDynamicPersistentTileSchedulerILi128ELi48ELi256ELi256ELb1ELb1ELb0ELb1ELb0ELb1EEEEEEEEEvNT_6ParamsE,"ax",@progbits
	.align	128
.text._ZN7cutlass13device_kernelIN5flash19enable_sm80_to_sm89INS1_16FlashAttnFwdSm80INS1_25CollectiveMainloopFwdSm80ILi8ELi1ELb1EN4cute5tupleIJNS5_1CILi128EEENS7_ILi48EEENS7_ILi256EEEEEELi256ENS_10bfloat16_tEfNS_4arch4Sm80ELb0ELb1ELb0ELb1ELb0ELb0ELb1ELb1EEENS1_21CollectiveEpilogueFwdINS6_IJS8_SA_S9_EEENS6_IJNS7_ILi1EEESI_SI_EEESC_SE_Li256ELb1ELb1ELb1ELb0EEENS1_36VarlenDynamicPersistentTileSchedulerILi128ELi48ELi256ELi256ELb1ELb1ELb0ELb1ELb0ELb1EEEEEEEEEvNT_6ParamsE:
        .type           _ZN7cutlass13device_kernelIN5flash19enable_sm80_to_sm89INS1_16FlashAttnFwdSm80INS1_25CollectiveMainloopFwdSm80ILi8ELi1ELb1EN4cute5tupleIJNS5_1CILi128EEENS7_ILi48EEENS7_ILi256EEEEEELi256ENS_10bfloat16_tEfNS_4arch4Sm80ELb0ELb1ELb0ELb1ELb0ELb0ELb1ELb1EEENS1_21CollectiveEpilogueFwdINS6_IJS8_SA_S9_EEENS6_IJNS7_ILi1EEESI_SI_EEESC_SE_Li256ELb1ELb1ELb1ELb0EEENS1_36VarlenDynamicPersistentTileSchedulerILi128ELi48ELi256ELi256ELb1ELb1ELb0ELb1ELb0ELb1EEEEEEEEEvNT_6ParamsE,@function
        .size           _ZN7cutlass13device_kernelIN5flash19enable_sm80_to_sm89INS1_16FlashAttnFwdSm80INS1_25CollectiveMainloopFwdSm80ILi8ELi1ELb1EN4cute5tupleIJNS5_1CILi128EEENS7_ILi48EEENS7_ILi256EEEEEELi256ENS_10bfloat16_tEfNS_4arch4Sm80ELb0ELb1ELb0ELb1ELb0ELb0ELb1ELb1EEENS1_21CollectiveEpilogueFwdINS6_IJS8_SA_S9_EEENS6_IJNS7_ILi1EEESI_SI_EEESC_SE_Li256ELb1ELb1ELb1ELb0EEENS1_36VarlenDynamicPersistentTileSchedulerILi128ELi48ELi256ELi256ELb1ELb1ELb0ELb1ELb0ELb1EEEEEEEEEvNT_6ParamsE,(.L_x_22 - _ZN7cutlass13device_kernelIN5flash19enable_sm80_to_sm89INS1_16FlashAttnFwdSm80INS1_25CollectiveMainloopFwdSm80ILi8ELi1ELb1EN4cute5tupleIJNS5_1CILi128EEENS7_ILi48EEENS7_ILi256EEEEEELi256ENS_10bfloat16_tEfNS_4arch4Sm80ELb0ELb1ELb0ELb1ELb0ELb0ELb1ELb1EEENS1_21CollectiveEpilogueFwdINS6_IJS8_SA_S9_EEENS6_IJNS7_ILi1EEESI_SI_EEESC_SE_Li256ELb1ELb1ELb1ELb0EEENS1_36VarlenDynamicPersistentTileSchedulerILi128ELi48ELi256ELi256ELb1ELb1ELb0ELb1ELb0ELb1EEEEEEEEEvNT_6ParamsE)
        .other          _ZN7cutlass13device_kernelIN5flash19enable_sm80_to_sm89INS1_16FlashAttnFwdSm80INS1_25CollectiveMainloopFwdSm80ILi8ELi1ELb1EN4cute5tupleIJNS5_1CILi128EEENS7_ILi48EEENS7_ILi256EEEEEELi256ENS_10bfloat16_tEfNS_4arch4Sm80ELb0ELb1ELb0ELb1ELb0ELb0ELb1ELb1EEENS1_21CollectiveEpilogueFwdINS6_IJS8_SA_S9_EEENS6_IJNS7_ILi1EEESI_SI_EEESC_SE_Li256ELb1ELb1ELb1ELb0EEENS1_36VarlenDynamicPersistentTileSchedulerILi128ELi48ELi256ELi256ELb1ELb1ELb0ELb1ELb0ELb1EEEEEEEEEvNT_6ParamsE,@"STO_CUDA_ENTRY STV_DEFAULT"
_ZN7cutlass13device_kernelIN5flash19enable_sm80_to_sm89INS1_16FlashAttnFwdSm80INS1_25CollectiveMainloopFwdSm80ILi8ELi1ELb1EN4cute5tupleIJNS5_1CILi128EEENS7_ILi48EEENS7_ILi256EEEEEELi256ENS_10bfloat16_tEfNS_4arch4Sm80ELb0ELb1ELb0ELb1ELb0ELb0ELb1ELb1EEENS1_21CollectiveEpilogueFwdINS6_IJS8_SA_S9_EEENS6_IJNS7_ILi1EEESI_SI_EEESC_SE_Li256ELb1ELb1ELb1ELb0EEENS1_36VarlenDynamicPersistentTileSchedulerILi128ELi48ELi256ELi256ELb1ELb1ELb0ELb1ELb0ELb1EEEEEEEEEvNT_6ParamsE:
[----:B------:R-:W-:Y:S01]  /*0000*/  LDC R1, c[0x0][0x28] ;  /* 0x00000a00ff017b82 */ /* 0x000fe20000000800 */
[----:B------:R-:W-:Y:S05]  /*0010*/  EXIT ;  /* 0x000000000000794d */ /* 0x000fea0003800000 */
.L_x_4:
        /* <DEDUP_REMOVED lines=14> */
.L_x_22:


//--------------------- .text._ZN7cutlass13device_kernelIN5flash19enable_sm80_to_sm89INS1_16FlashAttnFwdSm80INS1_25CollectiveMainloopFwdSm80ILi8ELi1ELb0EN4cute5tupleIJNS5_1CILi128EEENS7_ILi32EEENS7_ILi256EEEEEELi256ENS_10bfloat16_tEfNS_4arch4Sm80ELb0ELb1ELb0ELb1ELb0ELb1ELb1ELb1EEENS1_21CollectiveEpilogueFwdINS6_IJS8_SA_S9_EEENS6_IJNS7_ILi1EEESI_SI_EEESC_SE_Li256ELb1ELb1ELb1ELb0EEENS1_36VarlenDynamicPersistentTileSchedulerILi128ELi32ELi256ELi256ELb1ELb1ELb0ELb1ELb0ELb1EEEEEEEEEvNT_6ParamsE --------------------------
	.section	.text._ZN7cutlass13device_kernelIN5flash19enable_sm80_to_sm89INS1_16FlashAttnFwdSm80INS1_25CollectiveMainloopFwdSm80ILi8ELi1ELb0EN4cute5tupleIJNS5_1CILi128EEENS7_ILi32EEENS7_ILi256EEEEEELi256ENS_10bfloat16_tEfNS_4arch4Sm80ELb0ELb1ELb0ELb1ELb0ELb1ELb1ELb1EEENS1_21CollectiveEpilogueFwdINS6_IJS8_SA_S9_EEENS6_IJNS7_ILi1EEESI_SI_EEESC_SE_Li256ELb1ELb1ELb1ELb0EEENS1_36VarlenDynamicPersistentTileSchedulerILi128ELi32ELi256ELi256ELb1ELb1ELb0ELb1ELb0ELb1EEEEEEEEEvNT_6ParamsE,"ax",@progbits
	.align	128
.text._ZN7cutlass13device_kernelIN5flash19enable_sm80_to_sm89INS1_16FlashAttnFwdSm80INS1_25CollectiveMainloopFwdSm80ILi8ELi1ELb0EN4cute5tupleIJNS5_1CILi128EEENS7_ILi32EEENS7_ILi256EEEEEELi256ENS_10bfloat16_tEfNS_4arch4Sm80ELb0ELb1ELb0ELb1ELb0ELb1ELb1ELb1EEENS1_21CollectiveEpilogueFwdINS6_IJS8_SA_S9_EEENS6_IJNS7_ILi1EEESI_SI_EEESC_SE_Li256ELb1ELb1ELb1ELb0EEENS1_36VarlenDynamicPersistentTileSchedulerILi128ELi32ELi256ELi256ELb1ELb1ELb0ELb1ELb0ELb1EEEEEEEEEvNT_6ParamsE:
        .type           _ZN7cutlass13device_kernelIN5flash19enable_sm80_to_sm89INS1_16FlashAttnFwdSm80INS1_25CollectiveMainloopFwdSm80ILi8ELi1ELb0EN4cute5tupleIJNS5_1CILi128EEENS7_ILi32EEENS7_ILi256EEEEEELi256ENS_10bfloat16_tEfNS_4arch4Sm80ELb0ELb1ELb0ELb1ELb0ELb1ELb1ELb1EEENS1_21CollectiveEpilogueFwdINS6_IJS8_SA_S9_EEENS6_IJNS7_ILi1EEESI_SI_EEESC_SE_Li256ELb1ELb1ELb1ELb0EEENS1_36VarlenDynamicPersistentTileSchedulerILi128ELi32ELi256ELi256ELb1ELb1ELb0ELb1ELb0ELb1EEEEEEEEEvNT_6ParamsE,@function
        .size           _ZN7cutlass13device_kernelIN5flash19enable_sm80_to_sm89INS1_16FlashAttnFwdSm80INS1_25CollectiveMainloopFwdSm80ILi8ELi1ELb0EN4cute5tupleIJNS5_1CILi128EEENS7_ILi32EEENS7_ILi256EEEEEELi256ENS_10bfloat16_tEfNS_4arch4Sm80ELb0ELb1ELb0ELb1ELb0ELb1ELb1ELb1EEENS1_21CollectiveEpilogueFwdINS6_IJS8_SA_S9_EEENS6_IJNS7_ILi1EEESI_SI_EEESC_SE_Li256ELb1ELb1ELb1ELb0EEENS1_36VarlenDynamicPersistentTileSchedulerILi128ELi32ELi256ELi256ELb1ELb1ELb0ELb1ELb0ELb1EEEEEEEEEvNT_6ParamsE,(.L_x_23 - _ZN7cutlass13device_kernelIN5flash19enable_sm80_to_sm89INS1_16FlashAttnFwdSm80INS1_25CollectiveMainloopFwdSm80ILi8ELi1ELb0EN4cute5tupleIJNS5_1CILi128EEENS7_ILi32EEENS7_ILi256EEEEEELi256ENS_10bfloat16_tEfNS_4arch4Sm80ELb0ELb1ELb0ELb1ELb0ELb1ELb1ELb1EEENS1_21CollectiveEpilogueFwdINS6_IJS8_SA_S9_EEENS6_IJNS7_ILi1EEESI_SI_EEESC_SE_Li256ELb1ELb1ELb1ELb0EEENS1_36VarlenDynamicPersistentTileSchedulerILi128ELi32ELi256ELi256ELb1ELb1ELb0ELb1ELb0ELb1EEEEEEEEEvNT_6ParamsE)
        .other          _ZN7cutlass13device_kernelIN5flash19enable_sm80_to_sm89INS1_16FlashAttnFwdSm80INS1_25CollectiveMainloopFwdSm80ILi8ELi1ELb0EN4cute5tupleIJNS5_1CILi128EEENS7_ILi32EEENS7_ILi256EEEEEELi256ENS_10bfloat16_tEfNS_4arch4Sm80ELb0ELb1ELb0ELb1ELb0ELb1ELb1ELb1EEENS1_21CollectiveEpilogueFwdINS6_IJS8_SA_S9_EEENS6_IJNS7_ILi1EEESI_SI_EEESC_SE_Li256ELb1ELb1ELb1ELb0EEENS1_36VarlenDynamicPersistentTileSchedulerILi128ELi32ELi256ELi256ELb1ELb1ELb0ELb1ELb0ELb1EEEEEEEEEvNT_6ParamsE,@"STO_CUDA_ENTRY STV_DEFAULT"
_ZN7cutlass13device_kernelIN5flash19enable_sm80_to_sm89INS1_16FlashAttnFwdSm80INS1_25CollectiveMainloopFwdSm80ILi8ELi1ELb0EN4cute5tupleIJNS5_1CILi128EEENS7_ILi32EEENS7_ILi256EEEEEELi256ENS_10bfloat16_tEfNS_4arch4Sm80ELb0ELb1ELb0ELb1ELb0ELb1ELb1ELb1EEENS1_21CollectiveEpilogueFwdINS6_IJS8_SA_S9_EEENS6_IJNS7_ILi1EEESI_SI_EEESC_SE_Li256ELb1ELb1ELb1ELb0EEENS1_36VarlenDynamicPersistentTileSchedulerILi128ELi32ELi256ELi256ELb1ELb1ELb0ELb1ELb0ELb1EEEEEEEEEvNT_6ParamsE:
[----:B------:R-:W-:Y:S01]  /*0000*/  LDC R1, c[0x0][0x28] ;  /* 0x00000a00ff017b82 */ /* 0x000fe20000000800 */
[----:B------:R-:W-:Y:S05]  /*0010*/  EXIT ;  /* 0x000000000000794d */ /* 0x000fea0003800000 */
.L_x_5:
        /* <DEDUP_REMOVED lines=14> */
.L_x_23:


//--------------------- .text._ZN7cutlass13device_kernelIN5flash19enable_sm80_to_sm89INS1_16FlashAttnFwdSm80INS1_25CollectiveMainloopFwdSm80ILi8ELi1ELb1EN4cute5tupleIJNS5_1CILi128EEENS7_ILi64EEENS7_ILi256EEEEEELi256ENS_10bfloat16_tEfNS_4arch4Sm80ELb1ELb0ELb0ELb0ELb0ELb0ELb1ELb1EEENS1_21CollectiveEpilogueFwdINS6_IJS8_SA_S9_EEENS6_IJNS7_ILi1EEESI_SI_EEESC_SE_Li256ELb0ELb1ELb1ELb0EEENS1_30DynamicPersistentTileSchedulerILi256ELi256ELb1ELb1ELb0EEEEEEEEEvNT_6ParamsE --------------------------
	.section	.text._ZN7cutlass13device_kernelIN5flash19enable_sm80_to_sm89INS1_16FlashAttnFwdSm80INS1_25CollectiveMainloopFwdSm80ILi8ELi1ELb1EN4cute5tupleIJNS5_1CILi128EEENS7_ILi64EEENS7_ILi256EEEEEELi256ENS_10bfloat16_tEfNS_4arch4Sm80ELb1ELb0ELb0ELb0ELb0ELb0ELb1ELb1EEENS1_21CollectiveEpilogueFwdINS6_IJS8_SA_S9_EEENS6_IJNS7_ILi1EEESI_SI_EEESC_SE_Li256ELb0ELb1ELb1ELb0EEENS1_30DynamicPersistentTileSchedulerILi256ELi256ELb1ELb1ELb0EEEEEEEEEvNT_6ParamsE,"ax",@progbits
	.align	128
.text._ZN7cutlass13device_kernelIN5flash19enable_sm80_to_sm89INS1_16FlashAttnFwdSm80INS1_25CollectiveMainloopFwdSm80ILi8ELi1ELb1EN4cute5tupleIJNS5_1CILi128EEENS7_ILi64EEENS7_ILi256EEEEEELi256ENS_10bfloat16_tEfNS_4arch4Sm80ELb1ELb0ELb0ELb0ELb0ELb0ELb1ELb1EEENS1_21CollectiveEpilogueFwdINS6_IJS8_SA_S9_EEENS6_IJNS7_ILi1EEESI_SI_EEESC_SE_Li256ELb0ELb1ELb1ELb0EEENS1_30DynamicPersistentTileSchedulerILi256ELi256ELb1ELb1ELb0EEEEEEEEEvNT_6ParamsE:
        .type           _ZN7cutlass13device_kernelIN5flash19enable_sm80_to_sm89INS1_16FlashAttnFwdSm80INS1_25CollectiveMainloopFwdSm80ILi8ELi1ELb1EN4cute5tupleIJNS5_1CILi128EEENS7_ILi64EEENS7_ILi256EEEEEELi256ENS_10bfloat16_tEfNS_4arch4Sm80ELb1ELb0ELb0ELb0ELb0ELb0ELb1ELb1EEENS1_21CollectiveEpilogueFwdINS6_IJS8_SA_S9_EEENS6_IJNS7_ILi1EEESI_SI_EEESC_SE_Li256ELb0ELb1ELb1ELb0EEENS1_30DynamicPersistentTileSchedulerILi256ELi256ELb1ELb1ELb0EEEEEEEEEvNT_6ParamsE,@function
        .size           _ZN7cutlass13device_kernelIN5flash19enable_sm80_to_sm89INS1_16FlashAttnFwdSm80INS1_25CollectiveMainloopFwdSm80ILi8ELi1ELb1EN4cute5tupleIJNS5_1CILi128EEENS7_ILi64EEENS7_ILi256EEEEEELi256ENS_10bfloat16_tEfNS_4arch4Sm80ELb1ELb0ELb0ELb0ELb0ELb0ELb1ELb1EEENS1_21CollectiveEpilogueFwdINS6_IJS8_SA_S9_EEENS6_IJNS7_ILi1EEESI_SI_EEESC_SE_Li256ELb0ELb1ELb1ELb0EEENS1_30DynamicPersistentTileSchedulerILi256ELi256ELb1ELb1ELb0EEEEEEEEEvNT_6ParamsE,(.L_x_24 - _ZN7cutlass13device_kernelIN5flash19enable_sm80_to_sm89INS1_16FlashAttnFwdSm80INS1_25CollectiveMainloopFwdSm80ILi8ELi1ELb1EN4cute5tupleIJNS5_1CILi128EEENS7_ILi64EEENS7_ILi256EEEEEELi256ENS_10bfloat16_tEfNS_4arch4Sm80ELb1ELb0ELb0ELb0ELb0ELb0ELb1ELb1EEENS1_21CollectiveEpilogueFwdINS6_IJS8_SA_S9_EEENS6_IJNS7_ILi1EEESI_SI_EEESC_SE_Li256ELb0ELb1ELb1ELb0EEENS1_30DynamicPersistentTileSchedulerILi256ELi256ELb1ELb1ELb0EEEEEEEEEvNT_6ParamsE)
        .other          _ZN7cutlass13device_kernelIN5flash19enable_sm80_to_sm89INS1_16FlashAttnFwdSm80INS1_25CollectiveMainloopFwdSm80ILi8ELi1ELb1EN4cute5tupleIJNS5_1CILi128EEENS7_ILi64EEENS7_ILi256EEEEEELi256ENS_10bfloat16_tEfNS_4arch4Sm80ELb1ELb0ELb0ELb0ELb0ELb0ELb1ELb1EEENS1_21CollectiveEpilogueFwdINS6_IJS8_SA_S9_EEENS6_IJNS7_ILi1EEESI_SI_EEESC_SE_Li256ELb0ELb1ELb1ELb0EEENS1_30DynamicPersistentTileSchedulerILi256ELi256ELb1ELb1ELb0EEEEEEEEEvNT_6ParamsE,@"STO_CUDA_ENTRY STV_DEFAULT"
_ZN7cutlass13device_kernelIN5flash19enable_sm80_to_sm89INS1_16FlashAttnFwdSm80INS1_25CollectiveMainloopFwdSm80ILi8ELi1ELb1EN4cute5tupleIJNS5_1CILi128EEENS7_ILi64EEENS7_ILi256EEEEEELi256ENS_10bfloat16_tEfNS_4arch4Sm80ELb1ELb0ELb0ELb0ELb0ELb0ELb1ELb1EEENS1_21CollectiveEpilogueFwdINS6_IJS8_SA_S9_EEENS6_IJNS7_ILi1EEESI_SI_EEESC_SE_Li256ELb0ELb1ELb1ELb0EEENS1_30DynamicPersistentTileSchedulerILi256ELi256ELb1ELb1ELb0EEEEEEEEEvNT_6ParamsE:
[----:B------:R-:W-:Y:S01]  /*0000*/  LDC R1, c[0x0][0x28] ;  /* 0x00000a00ff017b82 */ /* 0x000fe20000000800 */
[----:B------:R-:W-:Y:S05]  /*0010*/  EXIT ;  /* 0x000000000000794d */ /* 0x000fea0003800000 */
.L_x_6:
        /* <DEDUP_REMOVED lines=14> */
.L_x_24:


//--------------------- .text._ZN7cutlass13device_kernelIN5flash19enable_sm80_to_sm89INS1_16FlashAttnFwdSm80INS1_25CollectiveMainloopFwdSm80ILi8ELi1ELb1EN4cute5tupleIJNS5_1CILi128EEENS7_ILi48EEENS7_ILi256EEEEEELi256ENS_10bfloat16_tEfNS_4arch4Sm80ELb1ELb0ELb0ELb1ELb0ELb0ELb1ELb1EEENS1_21CollectiveEpilogueFwdINS6_IJS8_SA_S9_EEENS6_IJNS7_ILi1EEESI_SI_EEESC_SE_Li256ELb1ELb1ELb1ELb0EEENS1_36VarlenDynamicPersistentTileSchedulerILi128ELi48ELi256ELi256ELb1ELb1ELb0ELb1ELb1ELb1EEEEEEEEEvNT_6ParamsE --------------------------
	.section	.text._ZN7cutlass13device_kernelIN5flash19enable_sm80_to_sm89INS1_16FlashAttnFwdSm80INS1_25CollectiveMainloopFwdSm80ILi8ELi1ELb1EN4cute5tupleIJNS5_1CILi128EEENS7_ILi48EEENS7_ILi256EEEEEELi256ENS_10bfloat16_tEfNS_4arch4Sm80ELb1ELb0ELb0ELb1ELb0ELb0ELb1ELb1EEENS1_21CollectiveEpilogueFwdINS6_IJS8_SA_S9_EEENS6_IJNS7_ILi1EEESI_SI_EEESC_SE_Li256ELb1ELb1ELb1ELb0EEENS1_36VarlenDynamicPersistentTileSchedulerILi128ELi48ELi256ELi256ELb1ELb1ELb0ELb1ELb1ELb1EEEEEEEEEvNT_6ParamsE,"ax",@progbits
	.align	128
.text._ZN7cutlass13device_kernelIN5flash19enable_sm80_to_sm89INS1_16FlashAttnFwdSm80INS1_25CollectiveMainloopFwdSm80ILi8ELi1ELb1EN4cute5tupleIJNS5_1CILi128EEENS7_ILi48EEENS7_ILi256EEEEEELi256ENS_10bfloat16_tEfNS_4arch4Sm80ELb1ELb0ELb0ELb1ELb0ELb0ELb1ELb1EEENS1_21CollectiveEpilogueFwdINS6_IJS8_SA_S9_EEENS6_IJNS7_ILi1EEESI_SI_EEESC_SE_Li256ELb1ELb1ELb1ELb0EEENS1_36VarlenDynamicPersistentTileSchedulerILi128ELi48ELi256ELi256ELb1ELb1ELb0ELb1ELb1ELb1EEEEEEEEEvNT_6ParamsE:
        .type           _ZN7cutlass13device_kernelIN5flash19enable_sm80_to_sm89INS1_16FlashAttnFwdSm80INS1_25CollectiveMainloopFwdSm80ILi8ELi1ELb1EN4cute5tupleIJNS5_1CILi128EEENS7_ILi48EEENS7_ILi256EEEEEELi256ENS_10bfloat16_tEfNS_4arch4Sm80ELb1ELb0ELb0ELb1ELb0ELb0ELb1ELb1EEENS1_21CollectiveEpilogueFwdINS6_IJS8_SA_S9_EEENS6_IJNS7_ILi1EEESI_SI_EEESC_SE_Li256ELb1ELb1ELb1ELb0EEENS1_36VarlenDynamicPersistentTileSchedulerILi128ELi48ELi256ELi256ELb1ELb1ELb0ELb1ELb1ELb1EEEEEEEEEvNT_6ParamsE,@function
        .size           _ZN7cutlass13device_kernelIN5flash19enable_sm80_to_sm89INS1_16FlashAttnFwdSm80INS1_25CollectiveMainloopFwdSm80ILi8ELi1ELb1EN4cute5tupleIJNS5_1CILi128EEENS7_ILi48EEENS7_ILi256EEEEEELi256ENS_10bfloat16_tEfNS_4arch4Sm80ELb1ELb0ELb0ELb1ELb0ELb0ELb1ELb1EEENS1_21CollectiveEpilogueFwdINS6_IJS8_SA_S9_EEENS6_IJNS7_ILi1EEESI_SI_EEESC_SE_Li256ELb1ELb1ELb1ELb0EEENS1_36VarlenDynamicPersistentTileSchedulerILi128ELi48ELi256ELi256ELb1ELb1ELb0ELb1ELb1ELb1EEEEEEEEEvNT_6ParamsE,(.L_x_25 - _ZN7cutlass13device_kernelIN5flash19enable_sm80_to_sm89INS1_16FlashAttnFwdSm80INS1_25CollectiveMainloopFwdSm80ILi8ELi1ELb1EN4cute5tupleIJNS5_1CILi128EEENS7_ILi48EEENS7_ILi256EEEEEELi256ENS_10bfloat16_tEfNS_4arch4Sm80ELb1ELb0ELb0ELb1ELb0ELb0ELb1ELb1EEENS1_21CollectiveEpilogueFwdINS6_IJS8_SA_S9_EEENS6_IJNS7_ILi1EEESI_SI_EEESC_SE_Li256ELb1ELb1ELb1ELb0EEENS1_36VarlenDynamicPersistentTileSchedulerILi128ELi48ELi256ELi256ELb1ELb1ELb0ELb1ELb1ELb1EEEEEEEEEvNT_6ParamsE)
        .other          _ZN7cutlass13device_kernelIN5flash19enable_sm80_to_sm89INS1_16FlashAttnFwdSm80INS1_25CollectiveMainloopFwdSm80ILi8ELi1ELb1EN4cute5tupleIJNS5_1CILi128EEENS7_ILi48EEENS7_ILi256EEEEEELi256ENS_10bfloat16_tEfNS_4arch4Sm80ELb1ELb0ELb0ELb1ELb0ELb0ELb1ELb1EEENS1_21CollectiveEpilogueFwdINS6_IJS8_SA_S9_EEENS6_IJNS7_ILi1EEESI_SI_EEESC_SE_Li256ELb1ELb1ELb1ELb0EEENS1_36VarlenDynamicPersistentTileSchedulerILi128ELi48ELi256ELi256ELb1ELb1ELb0ELb1ELb1ELb1EEEEEEEEEvNT_6ParamsE,@"STO_CUDA_ENTRY STV_DEFAULT"
_ZN7cutlass13device_kernelIN5flash19enable_sm80_to_sm89INS1_16FlashAttnFwdSm80INS1_25CollectiveMainloopFwdSm80ILi8ELi1ELb1EN4cute5tupleIJNS5_1CILi128EEENS7_ILi48EEENS7_ILi256EEEEEELi256ENS_10bfloat16_tEfNS_4arch4Sm80ELb1ELb0ELb0ELb1ELb0ELb0ELb1ELb1EEENS1_21CollectiveEpilogueFwdINS6_IJS8_SA_S9_EEENS6_IJNS7_ILi1EEESI_SI_EEESC_SE_Li256ELb1ELb1ELb1ELb0EEENS1_36VarlenDynamicPersistentTileSchedulerILi128ELi48ELi256ELi256ELb1ELb1ELb0ELb1ELb1ELb1EEEEEEEEEvNT_6ParamsE:
[----:B------:R-:W-:Y:S01]  /*0000*/  LDC R1, c[0x0][0x28] ;  /* 0x00000a00ff017b82 */ /* 0x000fe20000000800 */
[----:B------:R-:W-:Y:S05]  /*0010*/  EXIT ;  /* 0x000000000000794d */ /* 0x000fea0003800000 */
.L_x_7:
        /* <DEDUP_REMOVED lines=14> */
.L_x_25:


//--------------------- .text._ZN7cutlass13device_kernelIN5flash19enable_sm80_to_sm89INS1_16FlashAttnFwdSm80INS1_25CollectiveMainloopFwdSm80ILi8ELi1ELb0EN4cute5tupleIJNS5_1CILi128EEENS7_ILi32EEENS7_ILi256EEEEEELi256ENS_10bfloat16_tEfNS_4arch4Sm80ELb1ELb0ELb0ELb1ELb0ELb1ELb1ELb1EEENS1_21CollectiveEpilogueFwdINS6_IJS8_SA_S9_EEENS6_IJNS7_ILi1EEESI_SI_EEESC_SE_Li256ELb1ELb1ELb1ELb0EEENS1_36VarlenDynamicPersistentTileSchedulerILi128ELi32ELi256ELi256ELb1ELb1ELb0ELb1ELb1ELb1EEEEEEEEEvNT_6ParamsE --------------------------
	.section	.text._ZN7cutlass13device_kernelIN5flash19enable_sm80_to_sm89INS1_16FlashAttnFwdSm80INS1_25CollectiveMainloopFwdSm80ILi8ELi1ELb0EN4cute5tupleIJNS5_1CILi128EEENS7_ILi32EEENS7_ILi256EEEEEELi256ENS_10bfloat16_tEfNS_4arch4Sm80ELb1ELb0ELb0ELb1ELb0ELb1ELb1ELb1EEENS1_21CollectiveEpilogueFwdINS6_IJS8_SA_S9_EEENS6_IJNS7_ILi1EEESI_SI_EEESC_SE_Li256ELb1ELb1ELb1ELb0EEENS1_36VarlenDynamicPersistentTileSchedulerILi128ELi32ELi256ELi256ELb1ELb1ELb0ELb1ELb1ELb1EEEEEEEEEvNT_6ParamsE,"ax",@progbits
	.align	128
.text._ZN7cutlass13device_kernelIN5flash19enable_sm80_to_sm89INS1_16FlashAttnFwdSm80INS1_25CollectiveMainloopFwdSm80ILi8ELi1ELb0EN4cute5tupleIJNS5_1CILi128EEENS7_ILi32EEENS7_ILi256EEEEEELi256ENS_10bfloat16_tEfNS_4arch4Sm80ELb1ELb0ELb0ELb1ELb0ELb1ELb1ELb1EEENS1_21CollectiveEpilogueFwdINS6_IJS8_SA_S9_EEENS6_IJNS7_ILi1EEESI_SI_EEESC_SE_Li256ELb1ELb1ELb1ELb0EEENS1_36VarlenDynamicPersistentTileSchedulerILi128ELi32ELi256ELi256ELb1ELb1ELb0ELb1ELb1ELb1EEEEEEEEEvNT_6ParamsE:
        .type           _ZN7cutlass13device_kernelIN5flash19enable_sm80_to_sm89INS1_16FlashAttnFwdSm80INS1_25CollectiveMainloopFwdSm80ILi8ELi1ELb0EN4cute5tupleIJNS5_1CILi128EEENS7_ILi32EEENS7_ILi256EEEEEELi256ENS_10bfloat16_tEfNS_4arch4Sm80ELb1ELb0ELb0ELb1ELb0ELb1ELb1ELb1EEENS1_21CollectiveEpilogueFwdINS6_IJS8_SA_S9_EEENS6_IJNS7_ILi1EEESI_SI_EEESC_SE_Li256ELb1ELb1ELb1ELb0EEENS1_36VarlenDynamicPersistentTileSchedulerILi128ELi32ELi256ELi256ELb1ELb1ELb0ELb1ELb1ELb1EEEEEEEEEvNT_6ParamsE,@function
        .size           _ZN7cutlass13device_kernelIN5flash19enable_sm80_to_sm89INS1_16FlashAttnFwdSm80INS1_25CollectiveMainloopFwdSm80ILi8ELi1ELb0EN4cute5tupleIJNS5_1CILi128EEENS7_ILi32EEENS7_ILi256EEEEEELi256ENS_10bfloat16_tEfNS_4arch4Sm80ELb1ELb0ELb0ELb1ELb0ELb1ELb1ELb1EEENS1_21CollectiveEpilogueFwdINS6_IJS8_SA_S9_EEENS6_IJNS7_ILi1EEESI_SI_EEESC_SE_Li256ELb1ELb1ELb1ELb0EEENS1_36VarlenDynamicPersistentTileSchedulerILi128ELi32ELi256ELi256ELb1ELb1ELb0ELb1ELb1ELb1EEEEEEEEEvNT_6ParamsE,(.L_x_26 - _ZN7cutlass13device_kernelIN5flash19enable_sm80_to_sm89INS1_16FlashAttnFwdSm80INS1_25CollectiveMainloopFwdSm80ILi8ELi1ELb0EN4cute5tupleIJNS5_1CILi128EEENS7_ILi32EEENS7_ILi256EEEEEELi256ENS_10bfloat16_tEfNS_4arch4Sm80ELb1ELb0ELb0ELb1ELb0ELb1ELb1ELb1EEENS1_21CollectiveEpilogueFwdINS6_IJS8_SA_S9_EEENS6_IJNS7_ILi1EEESI_SI_EEESC_SE_Li256ELb1ELb1ELb1ELb0EEENS1_36VarlenDynamicPersistentTileSchedulerILi128ELi32ELi256ELi256ELb1ELb1ELb0ELb1ELb1ELb1EEEEEEEEEvNT_6ParamsE)
        .other          _ZN7cutlass13device_kernelIN5flash19enable_sm80_to_sm89INS1_16FlashAttnFwdSm80INS1_25CollectiveMainloopFwdSm80ILi8ELi1ELb0EN4cute5tupleIJNS5_1CILi128EEENS7_ILi32EEENS7_ILi256EEEEEELi256ENS_10bfloat16_tEfNS_4arch4Sm80ELb1ELb0ELb0ELb1ELb0ELb1ELb1ELb1EEENS1_21CollectiveEpilogueFwdINS6_IJS8_SA_S9_EEENS6_IJNS7_ILi1EEESI_SI_EEESC_SE_Li256ELb1ELb1ELb1ELb0EEENS1_36VarlenDynamicPersistentTileSchedulerILi128ELi32ELi256ELi256ELb1ELb1ELb0ELb1ELb1ELb1EEEEEEEEEvNT_6ParamsE,@"STO_CUDA_ENTRY STV_DEFAULT"
_ZN7cutlass13device_kernelIN5flash19enable_sm80_to_sm89INS1_16FlashAttnFwdSm80INS1_25CollectiveMainloopFwdSm80ILi8ELi1ELb0EN4cute5tupleIJNS5_1CILi128EEENS7_ILi32EEENS7_ILi256EEEEEELi256ENS_10bfloat16_tEfNS_4arch4Sm80ELb1ELb0ELb0ELb1ELb0ELb1ELb1ELb1EEENS1_21CollectiveEpilogueFwdINS6_IJS8_SA_S9_EEENS6_IJNS7_ILi1EEESI_SI_EEESC_SE_Li256ELb1ELb1ELb1ELb0EEENS1_36VarlenDynamicPersistentTileSchedulerILi128ELi32ELi256ELi256ELb1ELb1ELb0ELb1ELb1ELb1EEEEEEEEEvNT_6ParamsE:
[----:B------:R-:W-:Y:S01]  /*0000*/  LDC R1, c[0x0][0x28] ;  /* 0x00000a00ff017b82 */ /* 0x000fe20000000800 */
[----:B------:R-:W-:Y:S05]  /*0010*/  EXIT ;  /* 0x000000000000794d */ /* 0x000fea0003800000 */
.L_x_8:
        /* <DEDUP_REMOVED lines=14> */
.L_x_26:


//--------------------- .text._ZN7cutlass13device_kernelIN5flash19enable_sm80_to_sm89INS1_16FlashAttnFwdSm80INS1_25CollectiveMainloopFwdSm80ILi8ELi1ELb0EN4cute5tupleIJNS5_1CILi128EEENS7_ILi96EEENS7_ILi256EEEEEELi256ENS_10bfloat16_tEfNS_4arch4Sm80ELb0ELb0ELb0ELb0ELb0ELb0ELb1ELb1EEENS1_21CollectiveEpilogueFwdINS6_IJS8_SA_S9_EEENS6_IJNS7_ILi1EEESI_SI_EEESC_SE_Li256ELb0ELb1ELb1ELb0EEENS1_19SingleTileSchedulerILb0ELb1ELb1ELi128EEEEEEEEEvNT_6ParamsE --------------------------
	.section	.text._ZN7cutlass13device_kernelIN5flash19enable_sm80_to_sm89INS1_16FlashAttnFwdSm80INS1_25CollectiveMainloopFwdSm80ILi8ELi1ELb0EN4cute5tupleIJNS5_1CILi128EEENS7_ILi96EEENS7_ILi256EEEEEELi256ENS_10bfloat16_tEfNS_4arch4Sm80ELb0ELb0ELb0ELb0ELb0ELb0ELb1ELb1EEENS1_21CollectiveEpilogueFwdINS6_IJS8_SA_S9_EEENS6_IJNS7_ILi1EEESI_SI_EEESC_SE_Li256ELb0ELb1ELb1ELb0EEENS1_19SingleTileSchedulerILb0ELb1ELb1ELi128EEEEEEEEEvNT_6ParamsE,"ax",@progbits
	.align	128
.text._ZN7cutlass13device_kernelIN5flash19enable_sm80_to_sm89INS1_16FlashAttnFwdSm80INS1_25CollectiveMainloopFwdSm80ILi8ELi1ELb0EN4cute5tupleIJNS5_1CILi128EEENS7_ILi96EEENS7_ILi256EEEEEELi256ENS_10bfloat16_tEfNS_4arch4Sm80ELb0ELb0ELb0ELb0ELb0ELb0ELb1ELb1EEENS1_21CollectiveEpilogueFwdINS6_IJS8_SA_S9_EEENS6_IJNS7_ILi1EEESI_SI_EEESC_SE_Li256ELb0ELb1ELb1ELb0EEENS1_19SingleTileSchedulerILb0ELb1ELb1ELi128EEEEEEEEEvNT_6ParamsE:
        .type           _ZN7cutlass13device_kernelIN5flash19enable_sm80_to_sm89INS1_16FlashAttnFwdSm80INS1_25CollectiveMainloopFwdSm80ILi8ELi1ELb0EN4cute5tupleIJNS5_1CILi128EEENS7_ILi96EEENS7_ILi256EEEEEELi256ENS_10bfloat16_tEfNS_4arch4Sm80ELb0ELb0ELb0ELb0ELb0ELb0ELb1ELb1EEENS1_21CollectiveEpilogueFwdINS6_IJS8_SA_S9_EEENS6_IJNS7_ILi1EEESI_SI_EEESC_SE_Li256ELb0ELb1ELb1ELb0EEENS1_19SingleTileSchedulerILb0ELb1ELb1ELi128EEEEEEEEEvNT_6ParamsE,@function
        .size           _ZN7cutlass13device_kernelIN5flash19enable_sm80_to_sm89INS1_16FlashAttnFwdSm80INS1_25CollectiveMainloopFwdSm80ILi8ELi1ELb0EN4cute5tupleIJNS5_1CILi128EEENS7_ILi96EEENS7_ILi256EEEEEELi256ENS_10bfloat16_tEfNS_4arch4Sm80ELb0ELb0ELb0ELb0ELb0ELb0ELb1ELb1EEENS1_21CollectiveEpilogueFwdINS6_IJS8_SA_S9_EEENS6_IJNS7_ILi1EEESI_SI_EEESC_SE_Li256ELb0ELb1ELb1ELb0EEENS1_19SingleTileSchedulerILb0ELb1ELb1ELi128EEEEEEEEEvNT_6ParamsE,(.L_x_27 - _ZN7cutlass13device_kernelIN5flash19enable_sm80_to_sm89INS1_16FlashAttnFwdSm80INS1_25CollectiveMainloopFwdSm80ILi8ELi1ELb0EN4cute5tupleIJNS5_1CILi128EEENS7_ILi96EEENS7_ILi256EEEEEELi256ENS_10bfloat16_tEfNS_4arch4Sm80ELb0ELb0ELb0ELb0ELb0ELb0ELb1ELb1EEENS1_21CollectiveEpilogueFwdINS6_IJS8_SA_S9_EEENS6_IJNS7_ILi1EEESI_SI_EEESC_SE_Li256ELb0ELb1ELb1ELb0EEENS1_19SingleTileSchedulerILb0ELb1ELb1ELi128EEEEEEEEEvNT_6ParamsE)
        .other          _ZN7cutlass13device_kernelIN5flash19enable_sm80_to_sm89INS1_16FlashAttnFwdSm80INS1_25CollectiveMainloopFwdSm80ILi8ELi1ELb0EN4cute5tupleIJNS5_1CILi128EEENS7_ILi96EEENS7_ILi256EEEEEELi256ENS_10bfloat16_tEfNS_4arch4Sm80ELb0ELb0ELb0ELb0ELb0ELb0ELb1ELb1EEENS1_21CollectiveEpilogueFwdINS6_IJS8_SA_S9_EEENS6_IJNS7_ILi1EEESI_SI_EEESC_SE_Li256ELb0ELb1ELb1ELb0EEENS1_19SingleTileSchedulerILb0ELb1ELb1ELi128EEEEEEEEEvNT_6ParamsE,@"STO_CUDA_ENTRY STV_DEFAULT"
_ZN7cutlass13device_kernelIN5flash19enable_sm80_to_sm89INS1_16FlashAttnFwdSm80INS1_25CollectiveMainloopFwdSm80ILi8ELi1ELb0EN4cute5tupleIJNS5_1CILi128EEENS7_ILi96EEENS7_ILi256EEEEEELi256ENS_10bfloat16_tEfNS_4arch4Sm80ELb0ELb0ELb0ELb0ELb0ELb0ELb1ELb1EEENS1_21CollectiveEpilogueFwdINS6_IJS8_SA_S9_EEENS6_IJNS7_ILi1EEESI_SI_EEESC_SE_Li256ELb0ELb1ELb1ELb0EEENS1_19SingleTileSchedulerILb0ELb1ELb1ELi128EEEEEEEEEvNT_6ParamsE:
[----:B------:R-:W-:Y:S01]  /*0000*/  LDC R1, c[0x0][0x28] ;  /* 0x00000a00ff017b82 */ /* 0x000fe20000000800 */
[----:B------:R-:W-:Y:S05]  /*0010*/  EXIT ;  /* 0x000000000000794d */ /* 0x000fea0003800000 */
.L_x_9:
        /* <DEDUP_REMOVED lines=14> */
.L_x_27:


//--------------------- .text._ZN7cutlass13device_kernelIN5flash19enable_sm80_to_sm89INS1_16FlashAttnFwdSm80INS1_25CollectiveMainloopFwdSm80ILi8ELi1ELb0EN4cute5tupleIJNS5_1CILi128EEENS7_ILi64EEENS7_ILi256EEEEEELi256ENS_10bfloat16_tEfNS_4arch4Sm80ELb0ELb0ELb0ELb1ELb0ELb0ELb1ELb1EEENS1_21CollectiveEpilogueFwdINS6_IJS8_SA_S9_EEENS6_IJNS7_ILi1EEESI_SI_EEESC_SE_Li256ELb1ELb1ELb1ELb0EEENS1_36VarlenDynamicPersistentTileSchedulerILi128ELi64ELi256ELi256ELb1ELb1ELb0ELb0ELb1ELb1EEEEEEEEEvNT_6ParamsE --------------------------
	.section	.text._ZN7cutlass13device_kernelIN5flash19enable_sm80_to_sm89INS1_16FlashAttnFwdSm80INS1_25CollectiveMainloopFwdSm80ILi8ELi1ELb0EN4cute5tupleIJNS5_1CILi128EEENS7_ILi64EEENS7_ILi256EEEEEELi256ENS_10bfloat16_tEfNS_4arch4Sm80ELb0ELb0ELb0ELb1ELb0ELb0ELb1ELb1EEENS1_21CollectiveEpilogueFwdINS6_IJS8_SA_S9_EEENS6_IJNS7_ILi1EEESI_SI_EEESC_SE_Li256ELb1ELb1ELb1ELb0EEENS1_36VarlenDynamicPersistentTileSchedulerILi128ELi64ELi256ELi256ELb1ELb1ELb0ELb0ELb1ELb1EEEEEEEEEvNT_6ParamsE,"ax",@progbits
	.align	128
.text._ZN7cutlass13device_kernelIN5flash19enable_sm80_to_sm89INS1_16FlashAttnFwdSm80INS1_25CollectiveMainloopFwdSm80ILi8ELi1ELb0EN4cute5tupleIJNS5_1CILi128EEENS7_ILi64EEENS7_ILi256EEEEEELi256ENS_10bfloat16_tEfNS_4arch4Sm80ELb0ELb0ELb0ELb1ELb0ELb0ELb1ELb1EEENS1_21CollectiveEpilogueFwdINS6_IJS8_SA_S9_EEENS6_IJNS7_ILi1EEESI_SI_EEESC_SE_Li256ELb1ELb1ELb1ELb0EEENS1_36VarlenDynamicPersistentTileSchedulerILi128ELi64ELi256ELi256ELb1ELb1ELb0ELb0ELb1ELb1EEEEEEEEEvNT_6ParamsE:
        .type           _ZN7cutlass13device_kernelIN5flash19enable_sm80_to_sm89INS1_16FlashAttnFwdSm80INS1_25CollectiveMainloopFwdSm80ILi8ELi1ELb0EN4cute5tupleIJNS5_1CILi128EEENS7_ILi64EEENS7_ILi256EEEEEELi256ENS_10bfloat16_tEfNS_4arch4Sm80ELb0ELb0ELb0ELb1ELb0ELb0ELb1ELb1EEENS1_21CollectiveEpilogueFwdINS6_IJS8_SA_S9_EEENS6_IJNS7_ILi1EEESI_SI_EEESC_SE_Li256ELb1ELb1ELb1ELb0EEENS1_36VarlenDynamicPersistentTileSchedulerILi128ELi64ELi256ELi256ELb1ELb1ELb0ELb0ELb1ELb1EEEEEEEEEvNT_6ParamsE,@function
        .size           _ZN7cutlass13device_kernelIN5flash19enable_sm80_to_sm89INS1_16FlashAttnFwdSm80INS1_25CollectiveMainloopFwdSm80ILi8ELi1ELb0EN4cute5tupleIJNS5_1CILi128EEENS7_ILi64EEENS7_ILi256EEEEEELi256ENS_10bfloat16_tEfNS_4arch4Sm80ELb0ELb0ELb0ELb1ELb0ELb0ELb1ELb1EEENS1_21CollectiveEpilogueFwdINS6_IJS8_SA_S9_EEENS6_IJNS7_ILi1EEESI_SI_EEESC_SE_Li256ELb1ELb1ELb1ELb0EEENS1_36VarlenDynamicPersistentTileSchedulerILi128ELi64ELi256ELi256ELb1ELb1ELb0ELb0ELb1ELb1EEEEEEEEEvNT_6ParamsE,(.L_x_28 - _ZN7cutlass13device_kernelIN5flash19enable_sm80_to_sm89INS1_16FlashAttnFwdSm80INS1_25CollectiveMainloopFwdSm80ILi8ELi1ELb0EN4cute5tupleIJNS5_1CILi128EEENS7_ILi64EEENS7_ILi256EEEEEELi256ENS_10bfloat16_tEfNS_4arch4Sm80ELb0ELb0ELb0ELb1ELb0ELb0ELb1ELb1EEENS1_21CollectiveEpilogueFwdINS6_IJS8_SA_S9_EEENS6_IJNS7_ILi1EEESI_SI_EEESC_SE_Li256ELb1ELb1ELb1ELb0EEENS1_36VarlenDynamicPersistentTileSchedulerILi128ELi64ELi256ELi256ELb1ELb1ELb0ELb0ELb1ELb1EEEEEEEEEvNT_6ParamsE)
        .other          _ZN7cutlass13device_kernelIN5flash19enable_sm80_to_sm89INS1_16FlashAttnFwdSm80INS1_25CollectiveMainloopFwdSm80ILi8ELi1ELb0EN4cute5tupleIJNS5_1CILi128EEENS7_ILi64EEENS7_ILi256EEEEEELi256ENS_10bfloat16_tEfNS_4arch4Sm80ELb0ELb0ELb0ELb1ELb0ELb0ELb1ELb1EEENS1_21CollectiveEpilogueFwdINS6_IJS8_SA_S9_EEENS6_IJNS7_ILi1EEESI_SI_EEESC_SE_Li256ELb1ELb1ELb1ELb0EEENS1_36VarlenDynamicPersistentTileSchedulerILi128ELi64ELi256ELi256ELb1ELb1ELb0ELb0ELb1ELb1EEEEEEEEEvNT_6ParamsE,@"STO_CUDA_ENTRY STV_DEFAULT"
_ZN7cutlass13device_kernelIN5flash19enable_sm80_to_sm89INS1_16FlashAttnFwdSm80INS1_25CollectiveMainloopFwdSm80ILi8ELi1ELb0EN4cute5tupleIJNS5_1CILi128EEENS7_ILi64EEENS7_ILi256EEEEEELi256ENS_10bfloat16_tEfNS_4arch4Sm80ELb0ELb0ELb0ELb1ELb0ELb0ELb1ELb1EEENS1_21CollectiveEpilogueFwdINS6_IJS8_SA_S9_EEENS6_IJNS7_ILi1EEESI_SI_EEESC_SE_Li256ELb1ELb1ELb1ELb0EEENS1_36VarlenDynamicPersistentTileSchedulerILi128ELi64ELi256ELi256ELb1ELb1ELb0ELb0ELb1ELb1EEEEEEEEEvNT_6ParamsE:
[----:B------:R-:W-:Y:S01]  /*0000*/  LDC R1, c[0x0][0x28] ;  /* 0x00000a00ff017b82 */ /* 0x000fe20000000800 */
[----:B------:R-:W-:Y:S05]  /*0010*/  EXIT ;  /* 0x000000000000794d */ /* 0x000fea0003800000 */
.L_x_10:
        /* <DEDUP_REMOVED lines=14> */
.L_x_28:


//--------------------- .text._ZN7cutlass13device_kernelIN5flash19enable_sm80_to_sm89INS1_16FlashAttnFwdSm80INS1_25CollectiveMainloopFwdSm80ILi8ELi1ELb0EN4cute5tupleIJNS5_1CILi128EEENS7_ILi48EEENS7_ILi256EEEEEELi256ENS_10bfloat16_tEfNS_4arch4Sm80ELb0ELb0ELb0ELb1ELb0ELb1ELb1ELb1EEENS1_21CollectiveEpilogueFwdINS6_IJS8_SA_S9_EEENS6_IJNS7_ILi1EEESI_SI_EEESC_SE_Li256ELb1ELb1ELb1ELb0EEENS1_36VarlenDynamicPersistentTileSchedulerILi128ELi48ELi256ELi256ELb1ELb1ELb0ELb0ELb1ELb1EEEEEEEEEvNT_6ParamsE --------------------------
	.section	.text._ZN7cutlass13device_kernelIN5flash19enable_sm80_to_sm89INS1_16FlashAttnFwdSm80INS1_25CollectiveMainloopFwdSm80ILi8ELi1ELb0EN4cute5tupleIJNS5_1CILi128EEENS7_ILi48EEENS7_ILi256EEEEEELi256ENS_10bfloat16_tEfNS_4arch4Sm80ELb0ELb0ELb0ELb1ELb0ELb1ELb1ELb1EEENS1_21CollectiveEpilogueFwdINS6_IJS8_SA_S9_EEENS6_IJNS7_ILi1EEESI_SI_EEESC_SE_Li256ELb1ELb1ELb1ELb0EEENS1_36VarlenDynamicPersistentTileSchedulerILi128ELi48ELi256ELi256ELb1ELb1ELb0ELb0ELb1ELb1EEEEEEEEEvNT_6ParamsE,"ax",@progbits
	.align	128
.text._ZN7cutlass13device_kernelIN5flash19enable_sm80_to_sm89INS1_16FlashAttnFwdSm80INS1_25CollectiveMainloopFwdSm80ILi8ELi1ELb0EN4cute5tupleIJNS5_1CILi128EEENS7_ILi48EEENS7_ILi256EEEEEELi256ENS_10bfloat16_tEfNS_4arch4Sm80ELb0ELb0ELb0ELb1ELb0ELb1ELb1ELb1EEENS1_21CollectiveEpilogueFwdINS6_IJS8_SA_S9_EEENS6_IJNS7_ILi1EEESI_SI_EEESC_SE_Li256ELb1ELb1ELb1ELb0EEENS1_36VarlenDynamicPersistentTileSchedulerILi128ELi48ELi256ELi256ELb1ELb1ELb0ELb0ELb1ELb1EEEEEEEEEvNT_6ParamsE:
        .type           _ZN7cutlass13device_kernelIN5flash19enable_sm80_to_sm89INS1_16FlashAttnFwdSm80INS1_25CollectiveMainloopFwdSm80ILi8ELi1ELb0EN4cute5tupleIJNS5_1CILi128EEENS7_ILi48EEENS7_ILi256EEEEEELi256ENS_10bfloat16_tEfNS_4arch4Sm80ELb0ELb0ELb0ELb1ELb0ELb1ELb1ELb1EEENS1_21CollectiveEpilogueFwdINS6_IJS8_SA_S9_EEENS6_IJNS7_ILi1EEESI_SI_EEESC_SE_Li256ELb1ELb1ELb1ELb0EEENS1_36VarlenDynamicPersistentTileSchedulerILi128ELi48ELi256ELi256ELb1ELb1ELb0ELb0ELb1ELb1EEEEEEEEEvNT_6ParamsE,@function
        .size           _ZN7cutlass13device_kernelIN5flash19enable_sm80_to_sm89INS1_16FlashAttnFwdSm80INS1_25CollectiveMainloopFwdSm80ILi8ELi1ELb0EN4cute5tupleIJNS5_1CILi128EEENS7_ILi48EEENS7_ILi256EEEEEELi256ENS_10bfloat16_tEfNS_4arch4Sm80ELb0ELb0ELb0ELb1ELb0ELb1ELb1ELb1EEENS1_21CollectiveEpilogueFwdINS6_IJS8_SA_S9_EEENS6_IJNS7_ILi1EEESI_SI_EEESC_SE_Li256ELb1ELb1ELb1ELb0EEENS1_36VarlenDynamicPersistentTileSchedulerILi128ELi48ELi256ELi256ELb1ELb1ELb0ELb0ELb1ELb1EEEEEEEEEvNT_6ParamsE,(.L_x_29 - _ZN7cutlass13device_kernelIN5flash19enable_sm80_to_sm89INS1_16FlashAttnFwdSm80INS1_25CollectiveMainloopFwdSm80ILi8ELi1ELb0EN4cute5tupleIJNS5_1CILi128EEENS7_ILi48EEENS7_ILi256EEEEEELi256ENS_10bfloat16_tEfNS_4arch4Sm80ELb0ELb0ELb0ELb1ELb0ELb1ELb1ELb1EEENS1_21CollectiveEpilogueFwdINS6_IJS8_SA_S9_EEENS6_IJNS7_ILi1EEESI_SI_EEESC_SE_Li256ELb1ELb1ELb1ELb0EEENS1_36VarlenDynamicPersistentTileSchedulerILi128ELi48ELi256ELi256ELb1ELb1ELb0ELb0ELb1ELb1EEEEEEEEEvNT_6ParamsE)
        .other          _ZN7cutlass13device_kernelIN5flash19enable_sm80_to_sm89INS1_16FlashAttnFwdSm80INS1_25CollectiveMainloopFwdSm80ILi8ELi1ELb0EN4cute5tupleIJNS5_1CILi128EEENS7_ILi48EEENS7_ILi256EEEEEELi256ENS_10bfloat16_tEfNS_4arch4Sm80ELb0ELb0ELb0ELb1ELb0ELb1ELb1ELb1EEENS1_21CollectiveEpilogueFwdINS6_IJS8_SA_S9_EEENS6_IJNS7_ILi1EEESI_SI_EEESC_SE_Li256ELb1ELb1ELb1ELb0EEENS1_36VarlenDynamicPersistentTileSchedulerILi128ELi48ELi256ELi256ELb1ELb1ELb0ELb0ELb1ELb1EEEEEEEEEvNT_6ParamsE,@"STO_CUDA_ENTRY STV_DEFAULT"
_ZN7cutlass13device_kernelIN5flash19enable_sm80_to_sm89INS1_16FlashAttnFwdSm80INS1_25CollectiveMainloopFwdSm80ILi8ELi1ELb0EN4cute5tupleIJNS5_1CILi128EEENS7_ILi48EEENS7_ILi256EEEEEELi256ENS_10bfloat16_tEfNS_4arch4Sm80ELb0ELb0ELb0ELb1ELb0ELb1ELb1ELb1EEENS1_21CollectiveEpilogueFwdINS6_IJS8_SA_S9_EEENS6_IJNS7_ILi1EEESI_SI_EEESC_SE_Li256ELb1ELb1ELb1ELb0EEENS1_36VarlenDynamicPersistentTileSchedulerILi128ELi48ELi256ELi256ELb1ELb1ELb0ELb0ELb1ELb1EEEEEEEEEvNT_6ParamsE:
[----:B------:R-:W-:Y:S01]  /*0000*/  LDC R1, c[0x0][0x28] ;  /* 0x00000a00ff017b82 */ /* 0x000fe20000000800 */
[----:B------:R-:W-:Y:S05]  /*0010*/  EXIT ;  /* 0x000000000000794d */ /* 0x000fea0003800000 */
.L_x_11:
        /* <DEDUP_REMOVED lines=14> */
.L_x_29:


//--------------------- .text._ZN7cutlass13device_kernelIN5flash19enable_sm80_to_sm89INS1_16FlashAttnFwdSm80INS1_25CollectiveMainloopFwdSm80ILi8ELi1ELb0EN4cute5tupleIJNS5_1CILi128EEENS7_ILi64EEENS7_ILi256EEEEEELi256ENS_10bfloat16_tEfNS_4arch4Sm80ELb0ELb1ELb0ELb0ELb0ELb0ELb1ELb1EEENS1_21CollectiveEpilogueFwdINS6_IJS8_SA_S9_EEENS6_IJNS7_ILi1EEESI_SI_EEESC_SE_Li256ELb0ELb1ELb1ELb0EEENS1_19SingleTileSchedulerILb0ELb1ELb1ELi128EEEEEEEEEvNT_6ParamsE --------------------------
	.section	.text._ZN7cutlass13device_kernelIN5flash19enable_sm80_to_sm89INS1_16FlashAttnFwdSm80INS1_25CollectiveMainloopFwdSm80ILi8ELi1ELb0EN4cute5tupleIJNS5_1CILi128EEENS7_ILi64EEENS7_ILi256EEEEEELi256ENS_10bfloat16_tEfNS_4arch4Sm80ELb0ELb1ELb0ELb0ELb0ELb0ELb1ELb1EEENS1_21CollectiveEpilogueFwdINS6_IJS8_SA_S9_EEENS6_IJNS7_ILi1EEESI_SI_EEESC_SE_Li256ELb0ELb1ELb1ELb0EEENS1_19SingleTileSchedulerILb0ELb1ELb1ELi128EEEEEEEEEvNT_6ParamsE,"ax",@progbits
	.align	128
.text._ZN7cutlass13device_kernelIN5flash19enable_sm80_to_sm89INS1_16FlashAttnFwdSm80INS1_25CollectiveMainloopFwdSm80ILi8ELi1ELb0EN4cute5tupleIJNS5_1CILi128EEENS7_ILi64EEENS7_ILi256EEEEEELi256ENS_10bfloat16_tEfNS_4arch4Sm80ELb0ELb1ELb0ELb0ELb0ELb0ELb1ELb1EEENS1_21CollectiveEpilogueFwdINS6_IJS8_SA_S9_EEENS6_IJNS7_ILi1EEESI_SI_EEESC_SE_Li256ELb0ELb1ELb1ELb0EEENS1_19SingleTileSchedulerILb0ELb1ELb1ELi128EEEEEEEEEvNT_6ParamsE:
        .type           _ZN7cutlass13device_kernelIN5flash19enable_sm80_to_sm89INS1_16FlashAttnFwdSm80INS1_25CollectiveMainloopFwdSm80ILi8ELi1ELb0EN4cute5tupleIJNS5_1CILi128EEENS7_ILi64EEENS7_ILi256EEEEEELi256ENS_10bfloat16_tEfNS_4arch4Sm80ELb0ELb1ELb0ELb0ELb0ELb0ELb1ELb1EEENS1_21CollectiveEpilogueFwdINS6_IJS8_SA_S9_EEENS6_IJNS7_ILi1EEESI_SI_EEESC_SE_Li256ELb0ELb1ELb1ELb0EEENS1_19SingleTileSchedulerILb0ELb1ELb1ELi128EEEEEEEEEvNT_6ParamsE,@function
        .size           _ZN7cutlass13device_kernelIN5flash19enable_sm80_to_sm89INS1_16FlashAttnFwdSm80INS1_25CollectiveMainloopFwdSm80ILi8ELi1ELb0EN4cute5tupleIJNS5_1CILi128EEENS7_ILi64EEENS7_ILi256EEEEEELi256ENS_10bfloat16_tEfNS_4arch4Sm80ELb0ELb1ELb0ELb0ELb0ELb0ELb1ELb1EEENS1_21CollectiveEpilogueFwdINS6_IJS8_SA_S9_EEENS6_IJNS7_ILi1EEESI_SI_EEESC_SE_Li256ELb0ELb1ELb1ELb0EEENS1_19SingleTileSchedulerILb0ELb1ELb1ELi128EEEEEEEEEvNT_6ParamsE,(.L_x_30 - _ZN7cutlass13device_kernelIN5flash19enable_sm80_to_sm89INS1_16FlashAttnFwdSm80INS1_25CollectiveMainloopFwdSm80ILi8ELi1ELb0EN4cute5tupleIJNS5_1CILi128EEENS7_ILi64EEENS7_ILi256EEEEEELi256ENS_10bfloat16_tEfNS_4arch4Sm80ELb0ELb1ELb0ELb0ELb0ELb0ELb1ELb1EEENS1_21CollectiveEpilogueFwdINS6_IJS8_SA_S9_EEENS6_IJNS7_ILi1EEESI_SI_EEESC_SE_Li256ELb0ELb1ELb1ELb0EEENS1_19SingleTileSchedulerILb0ELb1ELb1ELi128EEEEEEEEEvNT_6ParamsE)
        .other          _ZN7cutlass13device_kernelIN5flash19enable_sm80_to_sm89INS1_16FlashAttnFwdSm80INS1_25CollectiveMainloopFwdSm80ILi8ELi1ELb0EN4cute5tupleIJNS5_1CILi128EEENS7_ILi64EEENS7_ILi256EEEEEELi256ENS_10bfloat16_tEfNS_4arch4Sm80ELb0ELb1ELb0ELb0ELb0ELb0ELb1ELb1EEENS1_21CollectiveEpilogueFwdINS6_IJS8_SA_S9_EEENS6_IJNS7_ILi1EEESI_SI_EEESC_SE_Li256ELb0ELb1ELb1ELb0EEENS1_19SingleTileSchedulerILb0ELb1ELb1ELi128EEEEEEEEEvNT_6ParamsE,@"STO_CUDA_ENTRY STV_DEFAULT"
_ZN7cutlass13device_kernelIN5flash19enable_sm80_to_sm89INS1_16FlashAttnFwdSm80INS1_25CollectiveMainloopFwdSm80ILi8ELi1ELb0EN4cute5tupleIJNS5_1CILi128EEENS7_ILi64EEENS7_ILi256EEEEEELi256ENS_10bfloat16_tEfNS_4arch4Sm80ELb0ELb1ELb0ELb0ELb0ELb0ELb1ELb1EEENS1_21CollectiveEpilogueFwdINS6_IJS8_SA_S9_EEENS6_IJNS7_ILi1EEESI_SI_EEESC_SE_Li256ELb0ELb1ELb1ELb0EEENS1_19SingleTileSchedulerILb0ELb1ELb1ELi128EEEEEEEEEvNT_6ParamsE:
[----:B------:R-:W-:Y:S01]  /*0000*/  LDC R1, c[0x0][0x28] ;  /* 0x00000a00ff017b82 */ /* 0x000fe20000000800 */
[----:B------:R-:W-:Y:S05]  /*0010*/  EXIT ;  /* 0x000000000000794d */ /* 0x000fea0003800000 */
.L_x_12:
        /* <DEDUP_REMOVED lines=14> */
.L_x_30:


//--------------------- .text._ZN7cutlass13device_kernelIN5flash19enable_sm80_to_sm89INS1_16FlashAttnFwdSm80INS1_25CollectiveMainloopFwdSm80ILi8ELi1ELb0EN4cute5tupleIJNS5_1CILi128EEENS7_ILi64EEENS7_ILi256EEEEEELi256ENS_10bfloat16_tEfNS_4arch4Sm80ELb0ELb1ELb0ELb1ELb0ELb0ELb1ELb1EEENS1_21CollectiveEpilogueFwdINS6_IJS8_SA_S9_EEENS6_IJNS7_ILi1EEESI_SI_EEESC_SE_Li256ELb1ELb1ELb1ELb0EEENS1_36VarlenDynamicPersistentTileSchedulerILi128ELi64ELi256ELi256ELb1ELb1ELb0ELb1ELb0ELb1EEEEEEEEEvNT_6ParamsE --------------------------
	.section	.text._ZN7cutlass13device_kernelIN5flash19enable_sm80_to_sm89INS1_16FlashAttnFwdSm80INS1_25CollectiveMainloopFwdSm80ILi8ELi1ELb0EN4cute5tupleIJNS5_1CILi128EEENS7_ILi64EEENS7_ILi256EEEEEELi256ENS_10bfloat16_tEfNS_4arch4Sm80ELb0ELb1ELb0ELb1ELb0ELb0ELb1ELb1EEENS1_21CollectiveEpilogueFwdINS6_IJS8_SA_S9_EEENS6_IJNS7_ILi1EEESI_SI_EEESC_SE_Li256ELb1ELb1ELb1ELb0EEENS1_36VarlenDynamicPersistentTileSchedulerILi128ELi64ELi256ELi256ELb1ELb1ELb0ELb1ELb0ELb1EEEEEEEEEvNT_6ParamsE,"ax",@progbits
	.align	128
.text._ZN7cutlass13device_kernelIN5flash19enable_sm80_to_sm89INS1_16FlashAttnFwdSm80INS1_25CollectiveMainloopFwdSm80ILi8ELi1ELb0EN4cute5tupleIJNS5_1CILi128EEENS7_ILi64EEENS7_ILi256EEEEEELi256ENS_10bfloat16_tEfNS_4arch4Sm80ELb0ELb1ELb0ELb1ELb0ELb0ELb1ELb1EEENS1_21CollectiveEpilogueFwdINS6_IJS8_SA_S9_EEENS6_IJNS7_ILi1EEESI_SI_EEESC_SE_Li256ELb1ELb1ELb1ELb0EEENS1_36VarlenDynamicPersistentTileSchedulerILi128ELi64ELi256ELi256ELb1ELb1ELb0ELb1ELb0ELb1EEEEEEEEEvNT_6ParamsE:
        .type           _ZN7cutlass13device_kernelIN5flash19enable_sm80_to_sm89INS1_16FlashAttnFwdSm80INS1_25CollectiveMainloopFwdSm80ILi8ELi1ELb0EN4cute5tupleIJNS5_1CILi128EEENS7_ILi64EEENS7_ILi256EEEEEELi256ENS_10bfloat16_tEfNS_4arch4Sm80ELb0ELb1ELb0ELb1ELb0ELb0ELb1ELb1EEENS1_21CollectiveEpilogueFwdINS6_IJS8_SA_S9_EEENS6_IJNS7_ILi1EEESI_SI_EEESC_SE_Li256ELb1ELb1ELb1ELb0EEENS1_36VarlenDynamicPersistentTileSchedulerILi128ELi64ELi256ELi256ELb1ELb1ELb0ELb1ELb0ELb1EEEEEEEEEvNT_6ParamsE,@function
        .size           _ZN7cutlass13device_kernelIN5flash19enable_sm80_to_sm89INS1_16FlashAttnFwdSm80INS1_25CollectiveMainloopFwdSm80ILi8ELi1ELb0EN4cute5tupleIJNS5_1CILi128EEENS7_ILi64EEENS7_ILi256EEEEEELi256ENS_10bfloat16_tEfNS_4arch4Sm80ELb0ELb1ELb0ELb1ELb0ELb0ELb1ELb1EEENS1_21CollectiveEpilogueFwdINS6_IJS8_SA_S9_EEENS6_IJNS7_ILi1EEESI_SI_EEESC_SE_Li256ELb1ELb1ELb1ELb0EEENS1_36VarlenDynamicPersistentTileSchedulerILi128ELi64ELi256ELi256ELb1ELb1ELb0ELb1ELb0ELb1EEEEEEEEEvNT_6ParamsE,(.L_x_31 - _ZN7cutlass13device_kernelIN5flash19enable_sm80_to_sm89INS1_16FlashAttnFwdSm80INS1_25CollectiveMainloopFwdSm80ILi8ELi1ELb0EN4cute5tupleIJNS5_1CILi128EEENS7_ILi64EEENS7_ILi256EEEEEELi256ENS_10bfloat16_tEfNS_4arch4Sm80ELb0ELb1ELb0ELb1ELb0ELb0ELb1ELb1EEENS1_21CollectiveEpilogueFwdINS6_IJS8_SA_S9_EEENS6_IJNS7_ILi1EEESI_SI_EEESC_SE_Li256ELb1ELb1ELb1ELb0EEENS1_36VarlenDynamicPersistentTileSchedulerILi128ELi64ELi256ELi256ELb1ELb1ELb0ELb1ELb0ELb1EEEEEEEEEvNT_6ParamsE)
        .other          _ZN7cutlass13device_kernelIN5flash19enable_sm80_to_sm89INS1_16FlashAttnFwdSm80INS1_25CollectiveMainloopFwdSm80ILi8ELi1ELb0EN4cute5tupleIJNS5_1CILi128EEENS7_ILi64EEENS7_ILi256EEEEEELi256ENS_10bfloat16_tEfNS_4arch4Sm80ELb0ELb1ELb0ELb1ELb0ELb0ELb1ELb1EEENS1_21CollectiveEpilogueFwdINS6_IJS8_SA_S9_EEENS6_IJNS7_ILi1EEESI_SI_EEESC_SE_Li256ELb1ELb1ELb1ELb0EEENS1_36VarlenDynamicPersistentTileSchedulerILi128ELi64ELi256ELi256ELb1ELb1ELb0ELb1ELb0ELb1EEEEEEEEEvNT_6ParamsE,@"STO_CUDA_ENTRY STV_DEFAULT"
_ZN7cutlass13device_kernelIN5flash19enable_sm80_to_sm89INS1_16FlashAttnFwdSm80INS1_25CollectiveMainloopFwdSm80ILi8ELi1ELb0EN4cute5tupleIJNS5_1CILi128EEENS7_ILi64EEENS7_ILi256EEEEEELi256ENS_10bfloat16_tEfNS_4arch4Sm80ELb0ELb1ELb0ELb1ELb0ELb0ELb1ELb1EEENS1_21CollectiveEpilogueFwdINS6_IJS8_SA_S9_EEENS6_IJNS7_ILi1EEESI_SI_EEESC_SE_Li256ELb1ELb1ELb1ELb0EEENS1_36VarlenDynamicPersistentTileSchedulerILi128ELi64ELi256ELi256ELb1ELb1ELb0ELb1ELb0ELb1EEEEEEEEEvNT_6ParamsE:
[----:B------:R-:W-:Y:S01]  /*0000*/  LDC R1, c[0x0][0x28] ;  /* 0x00000a00ff017b82 */ /* 0x000fe20000000800 */
[----:B------:R-:W-:Y:S05]  /*0010*/  EXIT ;  /* 0x000000000000794d */ /* 0x000fea0003800000 */
.L_x_13:
        /* <DEDUP_REMOVED lines=14> */
.L_x_31:


//--------------------- .text._ZN7cutlass13device_kernelIN5flash19enable_sm80_to_sm89INS1_16FlashAttnFwdSm80INS1_25CollectiveMainloopFwdSm80ILi8ELi1ELb0EN4cute5tupleIJNS5_1CILi128EEENS7_ILi48EEENS7_ILi256EEEEEELi256ENS_10bfloat16_tEfNS_4arch4Sm80ELb0ELb1ELb0ELb1ELb0ELb1ELb1ELb1EEENS1_21CollectiveEpilogueFwdINS6_IJS8_SA_S9_EEENS6_IJNS7_ILi1EEESI_SI_EEESC_SE_Li256ELb1ELb1ELb1ELb0EEENS1_36VarlenDynamicPersistentTileSchedulerILi128ELi48ELi256ELi256ELb1ELb1ELb0ELb1ELb0ELb1EEEEEEEEEvNT_6ParamsE --------------------------
	.section	.text._ZN7cutlass13device_kernelIN5flash19enable_sm80_to_sm89INS1_16FlashAttnFwdSm80INS1_25CollectiveMainloopFwdSm80ILi8ELi1ELb0EN4cute5tupleIJNS5_1CILi128EEENS7_ILi48EEENS7_ILi256EEEEEELi256ENS_10bfloat16_tEfNS_4arch4Sm80ELb0ELb1ELb0ELb1ELb0ELb1ELb1ELb1EEENS1_21CollectiveEpilogueFwdINS6_IJS8_SA_S9_EEENS6_IJNS7_ILi1EEESI_SI_EEESC_SE_Li256ELb1ELb1ELb1ELb0EEENS1_36VarlenDynamicPersistentTileSchedulerILi128ELi48ELi256ELi256ELb1ELb1ELb0ELb1ELb0ELb1EEEEEEEEEvNT_6ParamsE,"ax",@progbits
	.align	128
.text._ZN7cutlass13device_kernelIN5flash19enable_sm80_to_sm89INS1_16FlashAttnFwdSm80INS1_25CollectiveMainloopFwdSm80ILi8ELi1ELb0EN4cute5tupleIJNS5_1CILi128EEENS7_ILi48EEENS7_ILi256EEEEEELi256ENS_10bfloat16_tEfNS_4arch4Sm80ELb0ELb1ELb0ELb1ELb0ELb1ELb1ELb1EEENS1_21CollectiveEpilogueFwdINS6_IJS8_SA_S9_EEENS6_IJNS7_ILi1EEESI_SI_EEESC_SE_Li256ELb1ELb1ELb1ELb0EEENS1_36VarlenDynamicPersistentTileSchedulerILi128ELi48ELi256ELi256ELb1ELb1ELb0ELb1ELb0ELb1EEEEEEEEEvNT_6ParamsE:
        .type           _ZN7cutlass13device_kernelIN5flash19enable_sm80_to_sm89INS1_16FlashAttnFwdSm80INS1_25CollectiveMainloopFwdSm80ILi8ELi1ELb0EN4cute5tupleIJNS5_1CILi128EEENS7_ILi48EEENS7_ILi256EEEEEELi256ENS_10bfloat16_tEfNS_4arch4Sm80ELb0ELb1ELb0ELb1ELb0ELb1ELb1ELb1EEENS1_21CollectiveEpilogueFwdINS6_IJS8_SA_S9_EEENS6_IJNS7_ILi1EEESI_SI_EEESC_SE_Li256ELb1ELb1ELb1ELb0EEENS1_36VarlenDynamicPersistentTileSchedulerILi128ELi48ELi256ELi256ELb1ELb1ELb0ELb1ELb0ELb1EEEEEEEEEvNT_6ParamsE,@function
        .size           _ZN7cutlass13device_kernelIN5flash19enable_sm80_to_sm89INS1_16FlashAttnFwdSm80INS1_25CollectiveMainloopFwdSm80ILi8ELi1ELb0EN4cute5tupleIJNS5_1CILi128EEENS7_ILi48EEENS7_ILi256EEEEEELi256ENS_10bfloat16_tEfNS_4arch4Sm80ELb0ELb1ELb0ELb1ELb0ELb1ELb1ELb1EEENS1_21CollectiveEpilogueFwdINS6_IJS8_SA_S9_EEENS6_IJNS7_ILi1EEESI_SI_EEESC_SE_Li256ELb1ELb1ELb1ELb0EEENS1_36VarlenDynamicPersistentTileSchedulerILi128ELi48ELi256ELi256ELb1ELb1ELb0ELb1ELb0ELb1EEEEEEEEEvNT_6ParamsE,(.L_x_32 - _ZN7cutlass13device_kernelIN5flash19enable_sm80_to_sm89INS1_16FlashAttnFwdSm80INS1_25CollectiveMainloopFwdSm80ILi8ELi1ELb0EN4cute5tupleIJNS5_1CILi128EEENS7_ILi48EEENS7_ILi256EEEEEELi256ENS_10bfloat16_tEfNS_4arch4Sm80ELb0ELb1ELb0ELb1ELb0ELb1ELb1ELb1EEENS1_21CollectiveEpilogueFwdINS6_IJS8_SA_S9_EEENS6_IJNS7_ILi1EEESI_SI_EEESC_SE_Li256ELb1ELb1ELb1ELb0EEENS1_36VarlenDynamicPersistentTileSchedulerILi128ELi48ELi256ELi256ELb1ELb1ELb0ELb1ELb0ELb1EEEEEEEEEvNT_6ParamsE)
        .other          _ZN7cutlass13device_kernelIN5flash19enable_sm80_to_sm89INS1_16FlashAttnFwdSm80INS1_25CollectiveMainloopFwdSm80ILi8ELi1ELb0EN4cute5tupleIJNS5_1CILi128EEENS7_ILi48EEENS7_ILi256EEEEEELi256ENS_10bfloat16_tEfNS_4arch4Sm80ELb0ELb1ELb0ELb1ELb0ELb1ELb1ELb1EEENS1_21CollectiveEpilogueFwdINS6_IJS8_SA_S9_EEENS6_IJNS7_ILi1EEESI_SI_EEESC_SE_Li256ELb1ELb1ELb1ELb0EEENS1_36VarlenDynamicPersistentTileSchedulerILi128ELi48ELi256ELi256ELb1ELb1ELb0ELb1ELb0ELb1EEEEEEEEEvNT_6ParamsE,@"STO_CUDA_ENTRY STV_DEFAULT"
_ZN7cutlass13device_kernelIN5flash19enable_sm80_to_sm89INS1_16FlashAttnFwdSm80INS1_25CollectiveMainloopFwdSm80ILi8ELi1ELb0EN4cute5tupleIJNS5_1CILi128EEENS7_ILi48EEENS7_ILi256EEEEEELi256ENS_10bfloat16_tEfNS_4arch4Sm80ELb0ELb1ELb0ELb1ELb0ELb1ELb1ELb1EEENS1_21CollectiveEpilogueFwdINS6_IJS8_SA_S9_EEENS6_IJNS7_ILi1EEESI_SI_EEESC_SE_Li256ELb1ELb1ELb1ELb0EEENS1_36VarlenDynamicPersistentTileSchedulerILi128ELi48ELi256ELi256ELb1ELb1ELb0ELb1ELb0ELb1EEEEEEEEEvNT_6ParamsE:
[----:B------:R-:W-:Y:S01]  /*0000*/  LDC R1, c[0x0][0x28] ;  /* 0x00000a00ff017b82 */ /* 0x000fe20000000800 */
[----:B------:R-:W-:Y:S05]  /*0010*/  EXIT ;  /* 0x000000000000794d */ /* 0x000fea0003800000 */
.L_x_14:
        /* <DEDUP_REMOVED lines=14> */
.L_x_32:


//--------------------- .text._ZN7cutlass13device_kernelIN5flash19enable_sm80_to_sm89INS1_16FlashAttnFwdSm80INS1_25CollectiveMainloopFwdSm80ILi8ELi1ELb0EN4cute5tupleIJNS5_1CILi128EEENS7_ILi96EEENS7_ILi256EEEEEELi256ENS_10bfloat16_tEfNS_4arch4Sm80ELb1ELb0ELb0ELb0ELb0ELb0ELb1ELb1EEENS1_21CollectiveEpilogueFwdINS6_IJS8_SA_S9_EEENS6_IJNS7_ILi1EEESI_SI_EEESC_SE_Li256ELb0ELb1ELb1ELb0EEENS1_30DynamicPersistentTileSchedulerILi256ELi256ELb1ELb1ELb0EEEEEEEEEvNT_6ParamsE --------------------------
	.section	.text._ZN7cutlass13device_kernelIN5flash19enable_sm80_to_sm89INS1_16FlashAttnFwdSm80INS1_25CollectiveMainloopFwdSm80ILi8ELi1ELb0EN4cute5tupleIJNS5_1CILi128EEENS7_ILi96EEENS7_ILi256EEEEEELi256ENS_10bfloat16_tEfNS_4arch4Sm80ELb1ELb0ELb0ELb0ELb0ELb0ELb1ELb1EEENS1_21CollectiveEpilogueFwdINS6_IJS8_SA_S9_EEENS6_IJNS7_ILi1EEESI_SI_EEESC_SE_Li256ELb0ELb1ELb1ELb0EEENS1_30DynamicPersistentTileSchedulerILi256ELi256ELb1ELb1ELb0EEEEEEEEEvNT_6ParamsE,"ax",@progbits
	.align	128
.text._ZN7cutlass13device_kernelIN5flash19enable_sm80_to_sm89INS1_16FlashAttnFwdSm80INS1_25CollectiveMainloopFwdSm80ILi8ELi1ELb0EN4cute5tupleIJNS5_1CILi128EEENS7_ILi96EEENS7_ILi256EEEEEELi256ENS_10bfloat16_tEfNS_4arch4Sm80ELb1ELb0ELb0ELb0ELb0ELb0ELb1ELb1EEENS1_21CollectiveEpilogueFwdINS6_IJS8_SA_S9_EEENS6_IJNS7_ILi1EEESI_SI_EEESC_SE_Li256ELb0ELb1ELb1ELb0EEENS1_30DynamicPersistentTileSchedulerILi256ELi256ELb1ELb1ELb0EEEEEEEEEvNT_6ParamsE:
        .type           _ZN7cutlass13device_kernelIN5flash19enable_sm80_to_sm89INS1_16FlashAttnFwdSm80INS1_25CollectiveMainloopFwdSm80ILi8ELi1ELb0EN4cute5tupleIJNS5_1CILi128EEENS7_ILi96EEENS7_ILi256EEEEEELi256ENS_10bfloat16_tEfNS_4arch4Sm80ELb1ELb0ELb0ELb0ELb0ELb0ELb1ELb1EEENS1_21CollectiveEpilogueFwdINS6_IJS8_SA_S9_EEENS6_IJNS7_ILi1EEESI_SI_EEESC_SE_Li256ELb0ELb1ELb1ELb0EEENS1_30DynamicPersistentTileSchedulerILi256ELi256ELb1ELb1ELb0EEEEEEEEEvNT_6ParamsE,@function
        .size           _ZN7cutlass13device_kernelIN5flash19enable_sm80_to_sm89INS1_16FlashAttnFwdSm80INS1_25CollectiveMainloopFwdSm80ILi8ELi1ELb0EN4cute5tupleIJNS5_1CILi128EEENS7_ILi96EEENS7_ILi256EEEEEELi256ENS_10bfloat16_tEfNS_4arch4Sm80ELb1ELb0ELb0ELb0ELb0ELb0ELb1ELb1EEENS1_21CollectiveEpilogueFwdINS6_IJS8_SA_S9_EEENS6_IJNS7_ILi1EEESI_SI_EEESC_SE_Li256ELb0ELb1ELb1ELb0EEENS1_30DynamicPersistentTileSchedulerILi256ELi256ELb1ELb1ELb0EEEEEEEEEvNT_6ParamsE,(.L_x_33 - _ZN7cutlass13device_kernelIN5flash19enable_sm80_to_sm89INS1_16FlashAttnFwdSm80INS1_25CollectiveMainloopFwdSm80ILi8ELi1ELb0EN4cute5tupleIJNS5_1CILi128EEENS7_ILi96EEENS7_ILi256EEEEEELi256ENS_10bfloat16_tEfNS_4arch4Sm80ELb1ELb0ELb0ELb0ELb0ELb0ELb1ELb1EEENS1_21CollectiveEpilogueFwdINS6_IJS8_SA_S9_EEENS6_IJNS7_ILi1EEESI_SI_EEESC_SE_Li256ELb0ELb1ELb1ELb0EEENS1_30DynamicPersistentTileSchedulerILi256ELi256ELb1ELb1ELb0EEEEEEEEEvNT_6ParamsE)
        .other          _ZN7cutlass13device_kernelIN5flash19enable_sm80_to_sm89INS1_16FlashAttnFwdSm80INS1_25CollectiveMainloopFwdSm80ILi8ELi1ELb0EN4cute5tupleIJNS5_1CILi128EEENS7_ILi96EEENS7_ILi256EEEEEELi256ENS_10bfloat16_tEfNS_4arch4Sm80ELb1ELb0ELb0ELb0ELb0ELb0ELb1ELb1EEENS1_21CollectiveEpilogueFwdINS6_IJS8_SA_S9_EEENS6_IJNS7_ILi1EEESI_SI_EEESC_SE_Li256ELb0ELb1ELb1ELb0EEENS1_30DynamicPersistentTileSchedulerILi256ELi256ELb1ELb1ELb0EEEEEEEEEvNT_6ParamsE,@"STO_CUDA_ENTRY STV_DEFAULT"
_ZN7cutlass13device_kernelIN5flash19enable_sm80_to_sm89INS1_16FlashAttnFwdSm80INS1_25CollectiveMainloopFwdSm80ILi8ELi1ELb0EN4cute5tupleIJNS5_1CILi128EEENS7_ILi96EEENS7_ILi256EEEEEELi256ENS_10bfloat16_tEfNS_4arch4Sm80ELb1ELb0ELb0ELb0ELb0ELb0ELb1ELb1EEENS1_21CollectiveEpilogueFwdINS6_IJS8_SA_S9_EEENS6_IJNS7_ILi1EEESI_SI_EEESC_SE_Li256ELb0ELb1ELb1ELb0EEENS1_30DynamicPersistentTileSchedulerILi256ELi256ELb1ELb1ELb0EEEEEEEEEvNT_6ParamsE:
[----:B------:R-:W-:Y:S01]  /*0000*/  LDC R1, c[0x0][0x28] ;  /* 0x00000a00ff017b82 */ /* 0x000fe20000000800 */
[----:B------:R-:W-:Y:S05]  /*0010*/  EXIT ;  /* 0x000000000000794d */ /* 0x000fea0003800000 */
.L_x_15:
        /* <DEDUP_REMOVED lines=14> */
.L_x_33:


//--------------------- .text._ZN7cutlass13device_kernelIN5flash19enable_sm80_to_sm89INS1_16FlashAttnFwdSm80INS1_25CollectiveMainloopFwdSm80ILi8ELi1ELb0EN4cute5tupleIJNS5_1CILi128EEENS7_ILi64EEENS7_ILi256EEEEEELi256ENS_10bfloat16_tEfNS_4arch4Sm80ELb1ELb0ELb0ELb1ELb0ELb0ELb1ELb1EEENS1_21CollectiveEpilogueFwdINS6_IJS8_SA_S9_EEENS6_IJNS7_ILi1EEESI_SI_EEESC_SE_Li256ELb1ELb1ELb1ELb0EEENS1_36VarlenDynamicPersistentTileSchedulerILi128ELi64ELi256ELi256ELb1ELb1ELb0ELb1ELb1ELb1EEEEEEEEEvNT_6ParamsE --------------------------
	.section	.text._ZN7cutlass13device_kernelIN5flash19enable_sm80_to_sm89INS1_16FlashAttnFwdSm80INS1_25CollectiveMainloopFwdSm80ILi8ELi1ELb0EN4cute5tupleIJNS5_1CILi128EEENS7_ILi64EEENS7_ILi256EEEEEELi256ENS_10bfloat16_tEfNS_4arch4Sm80ELb1ELb0ELb0ELb1ELb0ELb0ELb1ELb1EEENS1_21CollectiveEpilogueFwdINS6_IJS8_SA_S9_EEENS6_IJNS7_ILi1EEESI_SI_EEESC_SE_Li256ELb1ELb1ELb1ELb0EEENS1_36VarlenDynamicPersistentTileSchedulerILi128ELi64ELi256ELi256ELb1ELb1ELb0ELb1ELb1ELb1EEEEEEEEEvNT_6ParamsE,"ax",@progbits
	.align	128
.text._ZN7cutlass13device_kernelIN5flash19enable_sm80_to_sm89INS1_16FlashAttnFwdSm80INS1_25CollectiveMainloopFwdSm80ILi8ELi1ELb0EN4cute5tupleIJNS5_1CILi128EEENS7_ILi64EEENS7_ILi256EEEEEELi256ENS_10bfloat16_tEfNS_4arch4Sm80ELb1ELb0ELb0ELb1ELb0ELb0ELb1ELb1EEENS1_21CollectiveEpilogueFwdINS6_IJS8_SA_S9_EEENS6_IJNS7_ILi1EEESI_SI_EEESC_SE_Li256ELb1ELb1ELb1ELb0EEENS1_36VarlenDynamicPersistentTileSchedulerILi128ELi64ELi256ELi256ELb1ELb1ELb0ELb1ELb1ELb1EEEEEEEEEvNT_6ParamsE:
        .type           _ZN7cutlass13device_kernelIN5flash19enable_sm80_to_sm89INS1_16FlashAttnFwdSm80INS1_25CollectiveMainloopFwdSm80ILi8ELi1ELb0EN4cute5tupleIJNS5_1CILi128EEENS7_ILi64EEENS7_ILi256EEEEEELi256ENS_10bfloat16_tEfNS_4arch4Sm80ELb1ELb0ELb0ELb1ELb0ELb0ELb1ELb1EEENS1_21CollectiveEpilogueFwdINS6_IJS8_SA_S9_EEENS6_IJNS7_ILi1EEESI_SI_EEESC_SE_Li256ELb1ELb1ELb1ELb0EEENS1_36VarlenDynamicPersistentTileSchedulerILi128ELi64ELi256ELi256ELb1ELb1ELb0ELb1ELb1ELb1EEEEEEEEEvNT_6ParamsE,@function
        .size           _ZN7cutlass13device_kernelIN5flash19enable_sm80_to_sm89INS1_16FlashAttnFwdSm80INS1_25CollectiveMainloopFwdSm80ILi8ELi1ELb0EN4cute5tupleIJNS5_1CILi128EEENS7_ILi64EEENS7_ILi256EEEEEELi256ENS_10bfloat16_tEfNS_4arch4Sm80ELb1ELb0ELb0ELb1ELb0ELb0ELb1ELb1EEENS1_21CollectiveEpilogueFwdINS6_IJS8_SA_S9_EEENS6_IJNS7_ILi1EEESI_SI_EEESC_SE_Li256ELb1ELb1ELb1ELb0EEENS1_36VarlenDynamicPersistentTileSchedulerILi128ELi64ELi256ELi256ELb1ELb1ELb0ELb1ELb1ELb1EEEEEEEEEvNT_6ParamsE,(.L_x_34 - _ZN7cutlass13device_kernelIN5flash19enable_sm80_to_sm89INS1_16FlashAttnFwdSm80INS1_25CollectiveMainloopFwdSm80ILi8ELi1ELb0EN4cute5tupleIJNS5_1CILi128EEENS7_ILi64EEENS7_ILi256EEEEEELi256ENS_10bfloat16_tEfNS_4arch4Sm80ELb1ELb0ELb0ELb1ELb0ELb0ELb1ELb1EEENS1_21CollectiveEpilogueFwdINS6_IJS8_SA_S9_EEENS6_IJNS7_ILi1EEESI_SI_EEESC_SE_Li256ELb1ELb1ELb1ELb0EEENS1_36VarlenDynamicPersistentTileSchedulerILi128ELi64ELi256ELi256ELb1ELb1ELb0ELb1ELb1ELb1EEEEEEEEEvNT_6ParamsE)
        .other          _ZN7cutlass13device_kernelIN5flash19enable_sm80_to_sm89INS1_16FlashAttnFwdSm80INS1_25CollectiveMainloopFwdSm80ILi8ELi1ELb0EN4cute5tupleIJNS5_1CILi128EEENS7_ILi64EEENS7_ILi256EEEEEELi256ENS_10bfloat16_tEfNS_4arch4Sm80ELb1ELb0ELb0ELb1ELb0ELb0ELb1ELb1EEENS1_21CollectiveEpilogueFwdINS6_IJS8_SA_S9_EEENS6_IJNS7_ILi1EEESI_SI_EEESC_SE_Li256ELb1ELb1ELb1ELb0EEENS1_36VarlenDynamicPersistentTileSchedulerILi128ELi64ELi256ELi256ELb1ELb1ELb0ELb1ELb1ELb1EEEEEEEEEvNT_6ParamsE,@"STO_CUDA_ENTRY STV_DEFAULT"
_ZN7cutlass13device_kernelIN5flash19enable_sm80_to_sm89INS1_16FlashAttnFwdSm80INS1_25CollectiveMainloopFwdSm80ILi8ELi1ELb0EN4cute5tupleIJNS5_1CILi128EEENS7_ILi64EEENS7_ILi256EEEEEELi256ENS_10bfloat16_tEfNS_4arch4Sm80ELb1ELb0ELb0ELb1ELb0ELb0ELb1ELb1EEENS1_21CollectiveEpilogueFwdINS6_IJS8_SA_S9_EEENS6_IJNS7_ILi1EEESI_SI_EEESC_SE_Li256ELb1ELb1ELb1ELb0EEENS1_36VarlenDynamicPersistentTileSchedulerILi128ELi64ELi256ELi256ELb1ELb1ELb0ELb1ELb1ELb1EEEEEEEEEvNT_6ParamsE:
[----:B------:R-:W-:Y:S01]  /*0000*/  LDC R1, c[0x0][0x28] ;  /* 0x00000a00ff017b82 */ /* 0x000fe20000000800 */
[----:B------:R-:W-:Y:S05]  /*0010*/  EXIT ;  /* 0x000000000000794d */ /* 0x000fea0003800000 */
.L_x_16:
        /* <DEDUP_REMOVED lines=14> */
.L_x_34:


//--------------------- .text._ZN7cutlass13device_kernelIN5flash19enable_sm80_to_sm89INS1_16FlashAttnFwdSm80INS1_25CollectiveMainloopFwdSm80ILi8ELi1ELb0EN4cute5tupleIJNS5_1CILi128EEENS7_ILi48EEENS7_ILi256EEEEEELi256ENS_10bfloat16_tEfNS_4arch4Sm80ELb1ELb0ELb0ELb1ELb0ELb1ELb1ELb1EEENS1_21CollectiveEpilogueFwdINS6_IJS8_SA_S9_EEENS6_IJNS7_ILi1EEESI_SI_EEESC_SE_Li256ELb1ELb1ELb1ELb0EEENS1_36VarlenDynamicPersistentTileSchedulerILi128ELi48ELi256ELi256ELb1ELb1ELb0ELb1ELb1ELb1EEEEEEEEEvNT_6ParamsE --------------------------
	.section	.text._ZN7cutlass13device_kernelIN5flash19enable_sm80_to_sm89INS1_16FlashAttnFwdSm80INS1_25CollectiveMainloopFwdSm80ILi8ELi1ELb0EN4cute5tupleIJNS5_1CILi128EEENS7_ILi48EEENS7_ILi256EEEEEELi256ENS_10bfloat16_tEfNS_4arch4Sm80ELb1ELb0ELb0ELb1ELb0ELb1ELb1ELb1EEENS1_21CollectiveEpilogueFwdINS6_IJS8_SA_S9_EEENS6_IJNS7_ILi1EEESI_SI_EEESC_SE_Li256ELb1ELb1ELb1ELb0EEENS1_36VarlenDynamicPersistentTileSchedulerILi128ELi48ELi256ELi256ELb1ELb1ELb0ELb1ELb1ELb1EEEEEEEEEvNT_6ParamsE,"ax",@progbits
	.align	128
.text._ZN7cutlass13device_kernelIN5flash19enable_sm80_to_sm89INS1_16FlashAttnFwdSm80INS1_25CollectiveMainloopFwdSm80ILi8ELi1ELb0EN4cute5tupleIJNS5_1CILi128EEENS7_ILi48EEENS7_ILi256EEEEEELi256ENS_10bfloat16_tEfNS_4arch4Sm80ELb1ELb0ELb0ELb1ELb0ELb1ELb1ELb1EEENS1_21CollectiveEpilogueFwdINS6_IJS8_SA_S9_EEENS6_IJNS7_ILi1EEESI_SI_EEESC_SE_Li256ELb1ELb1ELb1ELb0EEENS1_36VarlenDynamicPersistentTileSchedulerILi128ELi48ELi256ELi256ELb1ELb1ELb0ELb1ELb1ELb1EEEEEEEEEvNT_6ParamsE:
        .type           _ZN7cutlass13device_kernelIN5flash19enable_sm80_to_sm89INS1_16FlashAttnFwdSm80INS1_25CollectiveMainloopFwdSm80ILi8ELi1ELb0EN4cute5tupleIJNS5_1CILi128EEENS7_ILi48EEENS7_ILi256EEEEEELi256ENS_10bfloat16_tEfNS_4arch4Sm80ELb1ELb0ELb0ELb1ELb0ELb1ELb1ELb1EEENS1_21CollectiveEpilogueFwdINS6_IJS8_SA_S9_EEENS6_IJNS7_ILi1EEESI_SI_EEESC_SE_Li256ELb1ELb1ELb1ELb0EEENS1_36VarlenDynamicPersistentTileSchedulerILi128ELi48ELi256ELi256ELb1ELb1ELb0ELb1ELb1ELb1EEEEEEEEEvNT_6ParamsE,@function
        .size           _ZN7cutlass13device_kernelIN5flash19enable_sm80_to_sm89INS1_16FlashAttnFwdSm80INS1_25CollectiveMainloopFwdSm80ILi8ELi1ELb0EN4cute5tupleIJNS5_1CILi128EEENS7_ILi48EEENS7_ILi256EEEEEELi256ENS_10bfloat16_tEfNS_4arch4Sm80ELb1ELb0ELb0ELb1ELb0ELb1ELb1ELb1EEENS1_21CollectiveEpilogueFwdINS6_IJS8_SA_S9_EEENS6_IJNS7_ILi1EEESI_SI_EEESC_SE_Li256ELb1ELb1ELb1ELb0EEENS1_36VarlenDynamicPersistentTileSchedulerILi128ELi48ELi256ELi256ELb1ELb1ELb0ELb1ELb1ELb1EEEEEEEEEvNT_6ParamsE,(.L_x_35 - _ZN7cutlass13device_kernelIN5flash19enable_sm80_to_sm89INS1_16FlashAttnFwdSm80INS1_25CollectiveMainloopFwdSm80ILi8ELi1ELb0EN4cute5tupleIJNS5_1CILi128EEENS7_ILi48EEENS7_ILi256EEEEEELi256ENS_10bfloat16_tEfNS_4arch4Sm80ELb1ELb0ELb0ELb1ELb0ELb1ELb1ELb1EEENS1_21CollectiveEpilogueFwdINS6_IJS8_SA_S9_EEENS6_IJNS7_ILi1EEESI_SI_EEESC_SE_Li256ELb1ELb1ELb1ELb0EEENS1_36VarlenDynamicPersistentTileSchedulerILi128ELi48ELi256ELi256ELb1ELb1ELb0ELb1ELb1ELb1EEEEEEEEEvNT_6ParamsE)
        .other          _ZN7cutlass13device_kernelIN5flash19enable_sm80_to_sm89INS1_16FlashAttnFwdSm80INS1_25CollectiveMainloopFwdSm80ILi8ELi1ELb0EN4cute5tupleIJNS5_1CILi128EEENS7_ILi48EEENS7_ILi256EEEEEELi256ENS_10bfloat16_tEfNS_4arch4Sm80ELb1ELb0ELb0ELb1ELb0ELb1ELb1ELb1EEENS1_21CollectiveEpilogueFwdINS6_IJS8_SA_S9_EEENS6_IJNS7_ILi1EEESI_SI_EEESC_SE_Li256ELb1ELb1ELb1ELb0EEENS1_36VarlenDynamicPersistentTileSchedulerILi128ELi48ELi256ELi256ELb1ELb1ELb0ELb1ELb1ELb1EEEEEEEEEvNT_6ParamsE,@"STO_CUDA_ENTRY STV_DEFAULT"
_ZN7cutlass13device_kernelIN5flash19enable_sm80_to_sm89INS1_16FlashAttnFwdSm80INS1_25CollectiveMainloopFwdSm80ILi8ELi1ELb0EN4cute5tupleIJNS5_1CILi128EEENS7_ILi48EEENS7_ILi256EEEEEELi256ENS_10bfloat16_tEfNS_4arch4Sm80ELb1ELb0ELb0ELb1ELb0ELb1ELb1ELb1EEENS1_21CollectiveEpilogueFwdINS6_IJS8_SA_S9_EEENS6_IJNS7_ILi1EEESI_SI_EEESC_SE_Li256ELb1ELb1ELb1ELb0EEENS1_36VarlenDynamicPersistentTileSchedulerILi128ELi48ELi256ELi256ELb1ELb1ELb0ELb1ELb1ELb1EEEEEEEEEvNT_6ParamsE:
[----:B------:R-:W-:Y:S01]  /*0000*/  LDC R1, c[0x0][0x28] ;  /* 0x00000a00ff017b82 */ /* 0x000fe20000000800 */
[----:B------:R-:W-:Y:S05]  /*0010*/  EXIT ;  /* 0x000000000000794d */ /* 0x000fea0003800000 */
.L_x_17:
        /* <DEDUP_REMOVED lines=14> */
.L_x_35:


//--------------------- .nv.shared.reserved.0     --------------------------
	.section	.nv.shared.reserved.0,"aw",@nobits
	.weak		__nv_reservedSMEM_offset_0_alias
	.size		__nv_reservedSMEM_offset_0_alias, 0, 0
	.other		__nv_reservedSMEM_offset_0_alias,@"STO_CUDA_RESERVED_SHARED STV_DEFAULT"
__nv_reservedSMEM_offset_0_alias:
	.zero		0


//--------------------- .nv.global                --------------------------
	.section	.nv.global,"aw",@nobits
.nv.global:
	.type		_ZN72_INTERNAL_454a5f94_36_flash_fwd_hdim256_bf16_split_sm80_cu_ceb34e2a_34614cute1_E,@object
	.size		_ZN72_INTERNAL_454a5f94_36_flash_fwd_hdim256_bf16_split_sm80_cu_ceb34e2a_34614cute1_E,(_ZN72_INTERNAL_454a5f94_36_flash_fwd_hdim256_bf16_split_sm80_cu_ceb34e2a_34614cuda3std3__45__cpo6cbeginE - _ZN72_INTERNAL_454a5f94_36_flash_fwd_hdim256_bf16_split_sm80_cu_ceb34e2a_34614cute1_E)
_ZN72_INTERNAL_454a5f94_36_flash_fwd_hdim256_bf16_split_sm80_cu_ceb34e2a_34614cute1_E:
	.zero		1
	.type		_ZN72_INTERNAL_454a5f94_36_flash_fwd_hdim256_bf16_split_sm80_cu_ceb34e2a_34614cuda3std3__45__cpo6cbeginE,@object
	.size		_ZN72_INTERNAL_454a5f94_36_flash_fwd_hdim256_bf16_split_sm80_cu_ceb34e2a_34614cuda3std3__45__cpo6cbeginE,(_ZN72_INTERNAL_454a5f94_36_flash_fwd_hdim256_bf16_split_sm80_cu_ceb34e2a_34614cuda3std3__48in_placeE - _ZN72_INTERNAL_454a5f94_36_flash_fwd_hdim256_bf16_split_sm80_cu_ceb34e2a_34614cuda3std3__45__cpo6cbeginE)
_ZN72_INTERNAL_454a5f94_36_flash_fwd_hdim256_bf16_split_sm80_cu_ceb34e2a_34614cuda3std3__45__cpo6cbeginE:
	.zero		1
	.type		_ZN72_INTERNAL_454a5f94_36_flash_fwd_hdim256_bf16_split_sm80_cu_ceb34e2a_34614cuda3std3__48in_placeE,@object
	.size		_ZN72_INTERNAL_454a5f94_36_flash_fwd_hdim256_bf16_split_sm80_cu_ceb34e2a_34614cuda3std3__48in_placeE,(_ZN72_INTERNAL_454a5f94_36_flash_fwd_hdim256_bf16_split_sm80_cu_ceb34e2a_34614cuda3std6ranges3__45__cpo9iter_moveE - _ZN72_INTERNAL_454a5f94_36_flash_fwd_hdim256_bf16_split_sm80_cu_ceb34e2a_34614cuda3std3__48in_placeE)
_ZN72_INTERNAL_454a5f94_36_flash_fwd_hdim256_bf16_split_sm80_cu_ceb34e2a_34614cuda3std3__48in_placeE:
	.zero		1
	.type		_ZN72_INTERNAL_454a5f94_36_flash_fwd_hdim256_bf16_split_sm80_cu_ceb34e2a_34614cuda3std6ranges3__45__cpo9iter_moveE,@object
	.size		_ZN72_INTERNAL_454a5f94_36_flash_fwd_hdim256_bf16_split_sm80_cu_ceb34e2a_34614cuda3std6ranges3__45__cpo9iter_moveE,(_ZN72_INTERNAL_454a5f94_36_flash_fwd_hdim256_bf16_split_sm80_cu_ceb34e2a_34614cuda3std3__45__cpo5beginE - _ZN72_INTERNAL_454a5f94_36_flash_fwd_hdim256_bf16_split_sm80_cu_ceb34e2a_34614cuda3std6ranges3__45__cpo9iter_moveE)
_ZN72_INTERNAL_454a5f94_36_flash_fwd_hdim256_bf16_split_sm80_cu_ceb34e2a_34614cuda3std6ranges3__45__cpo9iter_moveE:
	.zero		1
	.type		_ZN72_INTERNAL_454a5f94_36_flash_fwd_hdim256_bf16_split_sm80_cu_ceb34e2a_34614cuda3std3__45__cpo5beginE,@object
	.size		_ZN72_INTERNAL_454a5f94_36_flash_fwd_hdim256_bf16_split_sm80_cu_ceb34e2a_34614cuda3std3__45__cpo5beginE,(_ZN72_INTERNAL_454a5f94_36_flash_fwd_hdim256_bf16_split_sm80_cu_ceb34e2a_34614cuda3std3__474_GLOBAL__N__454a5f94_36_flash_fwd_hdim256_bf16_split_sm80_cu_ceb34e2a_34616ignoreE - _ZN72_INTERNAL_454a5f94_36_flash_fwd_hdim256_bf16_split_sm80_cu_ceb34e2a_34614cuda3std3__45__cpo5beginE)
_ZN72_INTERNAL_454a5f94_36_flash_fwd_hdim256_bf16_split_sm80_cu_ceb34e2a_34614cuda3std3__45__cpo5beginE:
	.zero		1
	.type		_ZN72_INTERNAL_454a5f94_36_flash_fwd_hdim256_bf16_split_sm80_cu_ceb34e2a_34614cuda3std3__474_GLOBAL__N__454a5f94_36_flash_fwd_hdim256_bf16_split_sm80_cu_ceb34e2a_34616ignoreE,@object
	.size		_ZN72_INTERNAL_454a5f94_36_flash_fwd_hdim256_bf16_split_sm80_cu_ceb34e2a_34614cuda3std3__474_GLOBAL__N__454a5f94_36_flash_fwd_hdim256_bf16_split_sm80_cu_ceb34e2a_34616ignoreE,(_ZN72_INTERNAL_454a5f94_36_flash_fwd_hdim256_bf16_split_sm80_cu_ceb34e2a_34614cute7productE - _ZN72_INTERNAL_454a5f94_36_flash_fwd_hdim256_bf16_split_sm80_cu_ceb34e2a_34614cuda3std3__474_GLOBAL__N__454a5f94_36_flash_fwd_hdim256_bf16_split_sm80_cu_ceb34e2a_34616ignoreE)
_ZN72_INTERNAL_454a5f94_36_flash_fwd_hdim256_bf16_split_sm80_cu_ceb34e2a_34614cuda3std3__474_GLOBAL__N__454a5f94_36_flash_fwd_hdim256_bf16_split_sm80_cu_ceb34e2a_34616ignoreE:
	.zero		1
	.type		_ZN72_INTERNAL_454a5f94_36_flash_fwd_hdim256_bf16_split_sm80_cu_ceb34e2a_34614cute7productE,@object
	.size		_ZN72_INTERNAL_454a5f94_36_flash_fwd_hdim256_bf16_split_sm80_cu_ceb34e2a_34614cute7productE,(_ZN72_INTERNAL_454a5f94_36_flash_fwd_hdim256_bf16_split_sm80_cu_ceb34e2a_34614cuda3std3__45__cpo3endE - _ZN72_INTERNAL_454a5f94_36_flash_fwd_hdim256_bf16_split_sm80_cu_ceb34e2a_34614cute7productE)
_ZN72_INTERNAL_454a5f94_36_flash_fwd_hdim256_bf16_split_sm80_cu_ceb34e2a_34614cute7productE:
	.zero		1
	.type		_ZN72_INTERNAL_454a5f94_36_flash_fwd_hdim256_bf16_split_sm80_cu_ceb34e2a_34614cuda3std3__45__cpo3endE,@object
	.size		_ZN72_INTERNAL_454a5f94_36_flash_fwd_hdim256_bf16_split_sm80_cu_ceb34e2a_34614cuda3std3__45__cpo3endE,(_ZN72_INTERNAL_454a5f94_36_flash_fwd_hdim256_bf16_split_sm80_cu_ceb34e2a_34614cuda3std3__419piecewise_constructE - _ZN72_INTERNAL_454a5f94_36_flash_fwd_hdim256_bf16_split_sm80_cu_ceb34e2a_34614cuda3std3__45__cpo3endE)
_ZN72_INTERNAL_454a5f94_36_flash_fwd_hdim256_bf16_split_sm80_cu_ceb34e2a_34614cuda3std3__45__cpo3endE:
	.zero		1
	.type		_ZN72_INTERNAL_454a5f94_36_flash_fwd_hdim256_bf16_split_sm80_cu_ceb34e2a_34614cuda3std3__419piecewise_constructE,@object
	.size		_ZN72_INTERNAL_454a5f94_36_flash_fwd_hdim256_bf16_split_sm80_cu_ceb34e2a_34614cuda3std3__419piecewise_constructE,(_ZN72_INTERNAL_454a5f94_36_flash_fwd_hdim256_bf16_split_sm80_cu_ceb34e2a_34614cuda3std3__45__cpo4cendE - _ZN72_INTERNAL_454a5f94_36_flash_fwd_hdim256_bf16_split_sm80_cu_ceb34e2a_34614cuda3std3__419piecewise_constructE)
_ZN72_INTERNAL_454a5f94_36_flash_fwd_hdim256_bf16_split_sm80_cu_ceb34e2a_34614cuda3std3__419piecewise_constructE:
	.zero		1
	.type		_ZN72_INTERNAL_454a5f94_36_flash_fwd_hdim256_bf16_split_sm80_cu_ceb34e2a_34614cuda3std3__45__cpo4cendE,@object
	.size		_ZN72_INTERNAL_454a5f94_36_flash_fwd_hdim256_bf16_split_sm80_cu_ceb34e2a_34614cuda3std3__45__cpo4cendE,(_ZN72_INTERNAL_454a5f94_36_flash_fwd_hdim256_bf16_split_sm80_cu_ceb34e2a_34614cuda3std6ranges3__45__cpo4swapE - _ZN72_INTERNAL_454a5f94_36_flash_fwd_hdim256_bf16_split_sm80_cu_ceb34e2a_34614cuda3std3__45__cpo4cendE)
_ZN72_INTERNAL_454a5f94_36_flash_fwd_hdim256_bf16_split_sm80_cu_ceb34e2a_34614cuda3std3__45__cpo4cendE:
	.zero		1
	.type		_ZN72_INTERNAL_454a5f94_36_flash_fwd_hdim256_bf16_split_sm80_cu_ceb34e2a_34614cuda3std6ranges3__45__cpo4swapE,@object
	.size		_ZN72_INTERNAL_454a5f94_36_flash_fwd_hdim256_bf16_split_sm80_cu_ceb34e2a_34614cuda3std6ranges3__45__cpo4swapE,(.L_7 - _ZN72_INTERNAL_454a5f94_36_flash_fwd_hdim256_bf16_split_sm80_cu_ceb34e2a_34614cuda3std6ranges3__45__cpo4swapE)
_ZN72_INTERNAL_454a5f94_36_flash_fwd_hdim256_bf16_split_sm80_cu_ceb34e2a_34614cuda3std6ranges3__45__cpo4swapE:
	.zero		1
.L_7:


//--------------------- .nv.constant0._ZN7cutlass13device_kernelIN5flash19enable_sm80_to_sm89INS1_16FlashAttnFwdSm80INS1_25CollectiveMainloopFwdSm80ILi8ELi1ELb1EN4cute5tupleIJNS5_1CILi128EEENS7_ILi64EEENS7_ILi256EEEEEELi256ENS_10bfloat16_tEfNS_4arch4Sm80ELb0ELb0ELb0ELb0ELb0ELb0ELb1ELb1EEENS1_21CollectiveEpilogueFwdINS6_IJS8_SA_S9_EEENS6_IJNS7_ILi1EEESI_SI_EEESC_SE_Li256ELb0ELb1ELb1ELb0EEENS1_19SingleTileSchedulerILb0ELb1ELb1ELi128EEEEEEEEEvNT_6ParamsE --------------------------
	.section	.nv.constant0._ZN7cutlass13device_kernelIN5flash19enable_sm80_to_sm89INS1_16FlashAttnFwdSm80INS1_25CollectiveMainloopFwdSm80ILi8ELi1ELb1EN4cute5tupleIJNS5_1CILi128EEENS7_ILi64EEENS7_ILi256EEEEEELi256ENS_10bfloat16_tEfNS_4arch4Sm80ELb0ELb0ELb0ELb0ELb0ELb0ELb1ELb1EEENS1_21CollectiveEpilogueFwdINS6_IJS8_SA_S9_EEENS6_IJNS7_ILi1EEESI_SI_EEESC_SE_Li256ELb0ELb1ELb1ELb0EEENS1_19SingleTileSchedulerILb0ELb1ELb1ELi128EEEEEEEEEvNT_6ParamsE,"a",@progbits
	.sectionflags	@""
	.align	4
.nv.constant0._ZN7cutlass13device_kernelIN5flash19enable_sm80_to_sm89INS1_16FlashAttnFwdSm80INS1_25CollectiveMainloopFwdSm80ILi8ELi1ELb1EN4cute5tupleIJNS5_1CILi128EEENS7_ILi64EEENS7_ILi256EEEEEELi256ENS_10bfloat16_tEfNS_4arch4Sm80ELb0ELb0ELb0ELb0ELb0ELb0ELb1ELb1EEENS1_21CollectiveEpilogueFwdINS6_IJS8_SA_S9_EEENS6_IJNS7_ILi1EEESI_SI_EEESC_SE_Li256ELb0ELb1ELb1ELb0EEENS1_19SingleTileSchedulerILb0ELb1ELb1ELi128EEEEEEEEEvNT_6ParamsE:
	.zero		1576


//--------------------- .nv.constant0._ZN7cutlass13device_kernelIN5flash19enable_sm80_to_sm89INS1_16FlashAttnFwdSm80INS1_25CollectiveMainloopFwdSm80ILi8ELi1ELb1EN4cute5tupleIJNS5_1CILi128EEENS7_ILi48EEENS7_ILi256EEEEEELi256ENS_10bfloat16_tEfNS_4arch4Sm80ELb0ELb0ELb0ELb1ELb0ELb0ELb1ELb1EEENS1_21CollectiveEpilogueFwdINS6_IJS8_SA_S9_EEENS6_IJNS7_ILi1EEESI_SI_EEESC_SE_Li256ELb1ELb1ELb1ELb0EEENS1_36VarlenDynamicPersistentTileSchedulerILi128ELi48ELi256ELi256ELb1ELb1ELb0ELb0ELb1ELb1EEEEEEEEEvNT_6ParamsE --------------------------
	.section	.nv.constant0._ZN7cutlass13device_kernelIN5flash19enable_sm80_to_sm89INS1_16FlashAttnFwdSm80INS1_25CollectiveMainloopFwdSm80ILi8ELi1ELb1EN4cute5tupleIJNS5_1CILi128EEENS7_ILi48EEENS7_ILi256EEEEEELi256ENS_10bfloat16_tEfNS_4arch4Sm80ELb0ELb0ELb0ELb1ELb0ELb0ELb1ELb1EEENS1_21CollectiveEpilogueFwdINS6_IJS8_SA_S9_EEENS6_IJNS7_ILi1EEESI_SI_EEESC_SE_Li256ELb1ELb1ELb1ELb0EEENS1_36VarlenDynamicPersistentTileSchedulerILi128ELi48ELi256ELi256ELb1ELb1ELb0ELb0ELb1ELb1EEEEEEEEEvNT_6ParamsE,"a",@progbits
	.sectionflags	@""
	.align	4
.nv.constant0._ZN7cutlass13device_kernelIN5flash19enable_sm80_to_sm89INS1_16FlashAttnFwdSm80INS1_25CollectiveMainloopFwdSm80ILi8ELi1ELb1EN4cute5tupleIJNS5_1CILi128EEENS7_ILi48EEENS7_ILi256EEEEEELi256ENS_10bfloat16_tEfNS_4arch4Sm80ELb0ELb0ELb0ELb1ELb0ELb0ELb1ELb1EEENS1_21CollectiveEpilogueFwdINS6_IJS8_SA_S9_EEENS6_IJNS7_ILi1EEESI_SI_EEESC_SE_Li256ELb1ELb1ELb1ELb0EEENS1_36VarlenDynamicPersistentTileSchedulerILi128ELi48ELi256ELi256ELb1ELb1ELb0ELb0ELb1ELb1EEEEEEEEEvNT_6ParamsE:
	.zero		1608


//--------------------- .nv.constant0._ZN7cutlass13device_kernelIN5flash19enable_sm80_to_sm89INS1_16FlashAttnFwdSm80INS1_25CollectiveMainloopFwdSm80ILi8ELi1ELb0EN4cute5tupleIJNS5_1CILi128EEENS7_ILi32EEENS7_ILi256EEEEEELi256ENS_10bfloat16_tEfNS_4arch4Sm80ELb0ELb0ELb0ELb1ELb0ELb1ELb1ELb1EEENS1_21CollectiveEpilogueFwdINS6_IJS8_SA_S9_EEENS6_IJNS7_ILi1EEESI_SI_EEESC_SE_Li256ELb1ELb1ELb1ELb0EEENS1_36VarlenDynamicPersistentTileSchedulerILi128ELi32ELi256ELi256ELb1ELb1ELb0ELb0ELb1ELb1EEEEEEEEEvNT_6ParamsE --------------------------
	.section	.nv.constant0._ZN7cutlass13device_kernelIN5flash19enable_sm80_to_sm89INS1_16FlashAttnFwdSm80INS1_25CollectiveMainloopFwdSm80ILi8ELi1ELb0EN4cute5tupleIJNS5_1CILi128EEENS7_ILi32EEENS7_ILi256EEEEEELi256ENS_10bfloat16_tEfNS_4arch4Sm80ELb0ELb0ELb0ELb1ELb0ELb1ELb1ELb1EEENS1_21CollectiveEpilogueFwdINS6_IJS8_SA_S9_EEENS6_IJNS7_ILi1EEESI_SI_EEESC_SE_Li256ELb1ELb1ELb1ELb0EEENS1_36VarlenDynamicPersistentTileSchedulerILi128ELi32ELi256ELi256ELb1ELb1ELb0ELb0ELb1ELb1EEEEEEEEEvNT_6ParamsE,"a",@progbits
	.sectionflags	@""
	.align	4
.nv.constant0._ZN7cutlass13device_kernelIN5flash19enable_sm80_to_sm89INS1_16FlashAttnFwdSm80INS1_25CollectiveMainloopFwdSm80ILi8ELi1ELb0EN4cute5tupleIJNS5_1CILi128EEENS7_ILi32EEENS7_ILi256EEEEEELi256ENS_10bfloat16_tEfNS_4arch4Sm80ELb0ELb0ELb0ELb1ELb0ELb1ELb1ELb1EEENS1_21CollectiveEpilogueFwdINS6_IJS8_SA_S9_EEENS6_IJNS7_ILi1EEESI_SI_EEESC_SE_Li256ELb1ELb1ELb1ELb0EEENS1_36VarlenDynamicPersistentTileSchedulerILi128ELi32ELi256ELi256ELb1ELb1ELb0ELb0ELb1ELb1EEEEEEEEEvNT_6ParamsE:
	.zero		1608


//--------------------- .nv.constant0._ZN7cutlass13device_kernelIN5flash19enable_sm80_to_sm89INS1_16FlashAttnFwdSm80INS1_25CollectiveMainloopFwdSm80ILi8ELi1ELb1EN4cute5tupleIJNS5_1CILi128EEENS7_ILi48EEENS7_ILi256EEEEEELi256ENS_10bfloat16_tEfNS_4arch4Sm80ELb0ELb1ELb0ELb0ELb0ELb0ELb1ELb1EEENS1_21CollectiveEpilogueFwdINS6_IJS8_SA_S9_EEENS6_IJNS7_ILi1EEESI_SI_EEESC_SE_Li256ELb0ELb1ELb1ELb0EEENS1_19SingleTileSchedulerILb0ELb1ELb1ELi128EEEEEEEEEvNT_6ParamsE --------------------------
	.section	.nv.constant0._ZN7cutlass13device_kernelIN5flash19enable_sm80_to_sm89INS1_16FlashAttnFwdSm80INS1_25CollectiveMainloopFwdSm80ILi8ELi1ELb1EN4cute5tupleIJNS5_1CILi128EEENS7_ILi48EEENS7_ILi256EEEEEELi256ENS_10bfloat16_tEfNS_4arch4Sm80ELb0ELb1ELb0ELb0ELb0ELb0ELb1ELb1EEENS1_21CollectiveEpilogueFwdINS6_IJS8_SA_S9_EEENS6_IJNS7_ILi1EEESI_SI_EEESC_SE_Li256ELb0ELb1ELb1ELb0EEENS1_19SingleTileSchedulerILb0ELb1ELb1ELi128EEEEEEEEEvNT_6ParamsE,"a",@progbits
	.sectionflags	@""
	.align	4
.nv.constant0._ZN7cutlass13device_kernelIN5flash19enable_sm80_to_sm89INS1_16FlashAttnFwdSm80INS1_25CollectiveMainloopFwdSm80ILi8ELi1ELb1EN4cute5tupleIJNS5_1CILi128EEENS7_ILi48EEENS7_ILi256EEEEEELi256ENS_10bfloat16_tEfNS_4arch4Sm80ELb0ELb1ELb0ELb0ELb0ELb0ELb1ELb1EEENS1_21CollectiveEpilogueFwdINS6_IJS8_SA_S9_EEENS6_IJNS7_ILi1EEESI_SI_EEESC_SE_Li256ELb0ELb1ELb1ELb0EEENS1_19SingleTileSchedulerILb0ELb1ELb1ELi128EEEEEEEEEvNT_6ParamsE:
	.zero		1576


//--------------------- .nv.constant0._ZN7cutlass13device_kernelIN5flash19enable_sm80_to_sm89INS1_16FlashAttnFwdSm80INS1_25CollectiveMainloopFwdSm80ILi8ELi1ELb1EN4cute5tupleIJNS5_1CILi128EEENS7_ILi48EEENS7_ILi256EEEEEELi256ENS_10bfloat16_tEfNS_4arch4Sm80ELb0ELb1ELb0ELb1ELb0ELb0ELb1ELb1EEENS1_21CollectiveEpilogueFwdINS6_IJS8_SA_S9_EEENS6_IJNS7_ILi1EEESI_SI_EEESC_SE_Li256ELb1ELb1ELb1ELb0EEENS1_36VarlenDynamicPersistentTileSchedulerILi128ELi48ELi256ELi256ELb1ELb1ELb0ELb1ELb0ELb1EEEEEEEEEvNT_6ParamsE --------------------------
	.section	.nv.constant0._ZN7cutlass13device_kernelIN5flash19enable_sm80_to_sm89INS1_16FlashAttnFwdSm80INS1_25CollectiveMainloopFwdSm80ILi8ELi1ELb1EN4cute5tupleIJNS5_1CILi128EEENS7_ILi48EEENS7_ILi256EEEEEELi256ENS_10bfloat16_tEfNS_4arch4Sm80ELb0ELb1ELb0ELb1ELb0ELb0ELb1ELb1EEENS1_21CollectiveEpilogueFwdINS6_IJS8_SA_S9_EEENS6_IJNS7_ILi1EEESI_SI_EEESC_SE_Li256ELb1ELb1ELb1ELb0EEENS1_36VarlenDynamicPersistentTileSchedulerILi128ELi48ELi256ELi256ELb1ELb1ELb0ELb1ELb0ELb1EEEEEEEEEvNT_6ParamsE,"a",@progbits
	.sectionflags	@""
	.align	4
.nv.constant0._ZN7cutlass13device_kernelIN5flash19enable_sm80_to_sm89INS1_16FlashAttnFwdSm80INS1_25CollectiveMainloopFwdSm80ILi8ELi1ELb1EN4cute5tupleIJNS5_1CILi128EEENS7_ILi48EEENS7_ILi256EEEEEELi256ENS_10bfloat16_tEfNS_4arch4Sm80ELb0ELb1ELb0ELb1ELb0ELb0ELb1ELb1EEENS1_21CollectiveEpilogueFwdINS6_IJS8_SA_S9_EEENS6_IJNS7_ILi1EEESI_SI_EEESC_SE_Li256ELb1ELb1ELb1ELb0EEENS1_36VarlenDynamicPersistentTileSchedulerILi128ELi48ELi256ELi256ELb1ELb1ELb0ELb1ELb0ELb1EEEEEEEEEvNT_6ParamsE:
	.zero		1608


//--------------------- .nv.constant0._ZN7cutlass13device_kernelIN5flash19enable_sm80_to_sm89INS1_16FlashAttnFwdSm80INS1_25CollectiveMainloopFwdSm80ILi8ELi1ELb0EN4cute5tupleIJNS5_1CILi128EEENS7_ILi32EEENS7_ILi256EEEEEELi256ENS_10bfloat16_tEfNS_4arch4Sm80ELb0ELb1ELb0ELb1ELb0ELb1ELb1ELb1EEENS1_21CollectiveEpilogueFwdINS6_IJS8_SA_S9_EEENS6_IJNS7_ILi1EEESI_SI_EEESC_SE_Li256ELb1ELb1ELb1ELb0EEENS1_36VarlenDynamicPersistentTileSchedulerILi128ELi32ELi256ELi256ELb1ELb1ELb0ELb1ELb0ELb1EEEEEEEEEvNT_6ParamsE --------------------------
	.section	.nv.constant0._ZN7cutlass13device_kernelIN5flash19enable_sm80_to_sm89INS1_16FlashAttnFwdSm80INS1_25CollectiveMainloopFwdSm80ILi8ELi1ELb0EN4cute5tupleIJNS5_1CILi128EEENS7_ILi32EEENS7_ILi256EEEEEELi256ENS_10bfloat16_tEfNS_4arch4Sm80ELb0ELb1ELb0ELb1ELb0ELb1ELb1ELb1EEENS1_21CollectiveEpilogueFwdINS6_IJS8_SA_S9_EEENS6_IJNS7_ILi1EEESI_SI_EEESC_SE_Li256ELb1ELb1ELb1ELb0EEENS1_36VarlenDynamicPersistentTileSchedulerILi128ELi32ELi256ELi256ELb1ELb1ELb0ELb1ELb0ELb1EEEEEEEEEvNT_6ParamsE,"a",@progbits
	.sectionflags	@""
	.align	4
.nv.constant0._ZN7cutlass13device_kernelIN5flash19enable_sm80_to_sm89INS1_16FlashAttnFwdSm80INS1_25CollectiveMainloopFwdSm80ILi8ELi1ELb0EN4cute5tupleIJNS5_1CILi128EEENS7_ILi32EEENS7_ILi256EEEEEELi256ENS_10bfloat16_tEfNS_4arch4Sm80ELb0ELb1ELb0ELb1ELb0ELb1ELb1ELb1EEENS1_21CollectiveEpilogueFwdINS6_IJS8_SA_S9_EEENS6_IJNS7_ILi1EEESI_SI_EEESC_SE_Li256ELb1ELb1ELb1ELb0EEENS1_36VarlenDynamicPersistentTileSchedulerILi128ELi32ELi256ELi256ELb1ELb1ELb0ELb1ELb0ELb1EEEEEEEEEvNT_6ParamsE:
	.zero		1608


//--------------------- .nv.constant0._ZN7cutlass13device_kernelIN5flash19enable_sm80_to_sm89INS1_16FlashAttnFwdSm80INS1_25CollectiveMainloopFwdSm80ILi8ELi1ELb1EN4cute5tupleIJNS5_1CILi128EEENS7_ILi64EEENS7_ILi256EEEEEELi256ENS_10bfloat16_tEfNS_4arch4Sm80ELb1ELb0ELb0ELb0ELb0ELb0ELb1ELb1EEENS1_21CollectiveEpilogueFwdINS6_IJS8_SA_S9_EEENS6_IJNS7_ILi1EEESI_SI_EEESC_SE_Li256ELb0ELb1ELb1ELb0EEENS1_30DynamicPersistentTileSchedulerILi256ELi256ELb1ELb1ELb0EEEEEEEEEvNT_6ParamsE --------------------------
	.section	.nv.constant0._ZN7cutlass13device_kernelIN5flash19enable_sm80_to_sm89INS1_16FlashAttnFwdSm80INS1_25CollectiveMainloopFwdSm80ILi8ELi1ELb1EN4cute5tupleIJNS5_1CILi128EEENS7_ILi64EEENS7_ILi256EEEEEELi256ENS_10bfloat16_tEfNS_4arch4Sm80ELb1ELb0ELb0ELb0ELb0ELb0ELb1ELb1EEENS1_21CollectiveEpilogueFwdINS6_IJS8_SA_S9_EEENS6_IJNS7_ILi1EEESI_SI_EEESC_SE_Li256ELb0ELb1ELb1ELb0EEENS1_30DynamicPersistentTileSchedulerILi256ELi256ELb1ELb1ELb0EEEEEEEEEvNT_6ParamsE,"a",@progbits
	.sectionflags	@""
	.align	4
.nv.constant0._ZN7cutlass13device_kernelIN5flash19enable_sm80_to_sm89INS1_16FlashAttnFwdSm80INS1_25CollectiveMainloopFwdSm80ILi8ELi1ELb1EN4cute5tupleIJNS5_1CILi128EEENS7_ILi64EEENS7_ILi256EEEEEELi256ENS_10bfloat16_tEfNS_4arch4Sm80ELb1ELb0ELb0ELb0ELb0ELb0ELb1ELb1EEENS1_21CollectiveEpilogueFwdINS6_IJS8_SA_S9_EEENS6_IJNS7_ILi1EEESI_SI_EEESC_SE_Li256ELb0ELb1ELb1ELb0EEENS1_30DynamicPersistentTileSchedulerILi256ELi256ELb1ELb1ELb0EEEEEEEEEvNT_6ParamsE:
	.zero		1592


//--------------------- .nv.constant0._ZN7cutlass13device_kernelIN5flash19enable_sm80_to_sm89INS1_16FlashAttnFwdSm80INS1_25CollectiveMainloopFwdSm80ILi8ELi1ELb1EN4cute5tupleIJNS5_1CILi128EEENS7_ILi48EEENS7_ILi256EEEEEELi256ENS_10bfloat16_tEfNS_4arch4Sm80ELb1ELb0ELb0ELb1ELb0ELb0ELb1ELb1EEENS1_21CollectiveEpilogueFwdINS6_IJS8_SA_S9_EEENS6_IJNS7_ILi1EEESI_SI_EEESC_SE_Li256ELb1ELb1ELb1ELb0EEENS1_36VarlenDynamicPersistentTileSchedulerILi128ELi48ELi256ELi256ELb1ELb1ELb0ELb1ELb1ELb1EEEEEEEEEvNT_6ParamsE --------------------------
	.section	.nv.constant0._ZN7cutlass13device_kernelIN5flash19enable_sm80_to_sm89INS1_16FlashAttnFwdSm80INS1_25CollectiveMainloopFwdSm80ILi8ELi1ELb1EN4cute5tupleIJNS5_1CILi128EEENS7_ILi48EEENS7_ILi256EEEEEELi256ENS_10bfloat16_tEfNS_4arch4Sm80ELb1ELb0ELb0ELb1ELb0ELb0ELb1ELb1EEENS1_21CollectiveEpilogueFwdINS6_IJS8_SA_S9_EEENS6_IJNS7_ILi1EEESI_SI_EEESC_SE_Li256ELb1ELb1ELb1ELb0EEENS1_36VarlenDynamicPersistentTileSchedulerILi128ELi48ELi256ELi256ELb1ELb1ELb0ELb1ELb1ELb1EEEEEEEEEvNT_6ParamsE,"a",@progbits
	.sectionflags	@""
	.align	4
.nv.constant0._ZN7cutlass13device_kernelIN5flash19enable_sm80_to_sm89INS1_16FlashAttnFwdSm80INS1_25CollectiveMainloopFwdSm80ILi8ELi1ELb1EN4cute5tupleIJNS5_1CILi128EEENS7_ILi48EEENS7_ILi256EEEEEELi256ENS_10bfloat16_tEfNS_4arch4Sm80ELb1ELb0ELb0ELb1ELb0ELb0ELb1ELb1EEENS1_21CollectiveEpilogueFwdINS6_IJS8_SA_S9_EEENS6_IJNS7_ILi1EEESI_SI_EEESC_SE_Li256ELb1ELb1ELb1ELb0EEENS1_36VarlenDynamicPersistentTileSchedulerILi128ELi48ELi256ELi256ELb1ELb1ELb0ELb1ELb1ELb1EEEEEEEEEvNT_6ParamsE:
	.zero		1608


//--------------------- .nv.constant0._ZN7cutlass13device_kernelIN5flash19enable_sm80_to_sm89INS1_16FlashAttnFwdSm80INS1_25CollectiveMainloopFwdSm80ILi8ELi1ELb0EN4cute5tupleIJNS5_1CILi128EEENS7_ILi32EEENS7_ILi256EEEEEELi256ENS_10bfloat16_tEfNS_4arch4Sm80ELb1ELb0ELb0ELb1ELb0ELb1ELb1ELb1EEENS1_21CollectiveEpilogueFwdINS6_IJS8_SA_S9_EEENS6_IJNS7_ILi1EEESI_SI_EEESC_SE_Li256ELb1ELb1ELb1ELb0EEENS1_36VarlenDynamicPersistentTileSchedulerILi128ELi32ELi256ELi256ELb1ELb1ELb0ELb1ELb1ELb1EEEEEEEEEvNT_6ParamsE --------------------------
	.section	.nv.constant0._ZN7cutlass13device_kernelIN5flash19enable_sm80_to_sm89INS1_16FlashAttnFwdSm80INS1_25CollectiveMainloopFwdSm80ILi8ELi1ELb0EN4cute5tupleIJNS5_1CILi128EEENS7_ILi32EEENS7_ILi256EEEEEELi256ENS_10bfloat16_tEfNS_4arch4Sm80ELb1ELb0ELb0ELb1ELb0ELb1ELb1ELb1EEENS1_21CollectiveEpilogueFwdINS6_IJS8_SA_S9_EEENS6_IJNS7_ILi1EEESI_SI_EEESC_SE_Li256ELb1ELb1ELb1ELb0EEENS1_36VarlenDynamicPersistentTileSchedulerILi128ELi32ELi256ELi256ELb1ELb1ELb0ELb1ELb1ELb1EEEEEEEEEvNT_6ParamsE,"a",@progbits
	.sectionflags	@""
	.align	4
.nv.constant0._ZN7cutlass13device_kernelIN5flash19enable_sm80_to_sm89INS1_16FlashAttnFwdSm80INS1_25CollectiveMainloopFwdSm80ILi8ELi1ELb0EN4cute5tupleIJNS5_1CILi128EEENS7_ILi32EEENS7_ILi256EEEEEELi256ENS_10bfloat16_tEfNS_4arch4Sm80ELb1ELb0ELb0ELb1ELb0ELb1ELb1ELb1EEENS1_21CollectiveEpilogueFwdINS6_IJS8_SA_S9_EEENS6_IJNS7_ILi1EEESI_SI_EEESC_SE_Li256ELb1ELb1ELb1ELb0EEENS1_36VarlenDynamicPersistentTileSchedulerILi128ELi32ELi256ELi256ELb1ELb1ELb0ELb1ELb1ELb1EEEEEEEEEvNT_6ParamsE:
	.zero		1608


//--------------------- .nv.constant0._ZN7cutlass13device_kernelIN5flash19enable_sm80_to_sm89INS1_16FlashAttnFwdSm80INS1_25CollectiveMainloopFwdSm80ILi8ELi1ELb0EN4cute5tupleIJNS5_1CILi128EEENS7_ILi96EEENS7_ILi256EEEEEELi256ENS_10bfloat16_tEfNS_4arch4Sm80ELb0ELb0ELb0ELb0ELb0ELb0ELb1ELb1EEENS1_21CollectiveEpilogueFwdINS6_IJS8_SA_S9_EEENS6_IJNS7_ILi1EEESI_SI_EEESC_SE_Li256ELb0ELb1ELb1ELb0EEENS1_19SingleTileSchedulerILb0ELb1ELb1ELi128EEEEEEEEEvNT_6ParamsE --------------------------
	.section	.nv.constant0._ZN7cutlass13device_kernelIN5flash19enable_sm80_to_sm89INS1_16FlashAttnFwdSm80INS1_25CollectiveMainloopFwdSm80ILi8ELi1ELb0EN4cute5tupleIJNS5_1CILi128EEENS7_ILi96EEENS7_ILi256EEEEEELi256ENS_10bfloat16_tEfNS_4arch4Sm80ELb0ELb0ELb0ELb0ELb0ELb0ELb1ELb1EEENS1_21CollectiveEpilogueFwdINS6_IJS8_SA_S9_EEENS6_IJNS7_ILi1EEESI_SI_EEESC_SE_Li256ELb0ELb1ELb1ELb0EEENS1_19SingleTileSchedulerILb0ELb1ELb1ELi128EEEEEEEEEvNT_6ParamsE,"a",@progbits
	.sectionflags	@""
	.align	4
.nv.constant0._ZN7cutlass13device_kernelIN5flash19enable_sm80_to_sm89INS1_16FlashAttnFwdSm80INS1_25CollectiveMainloopFwdSm80ILi8ELi1ELb0EN4cute5tupleIJNS5_1CILi128EEENS7_ILi96EEENS7_ILi256EEEEEELi256ENS_10bfloat16_tEfNS_4arch4Sm80ELb0ELb0ELb0ELb0ELb0ELb0ELb1ELb1EEENS1_21CollectiveEpilogueFwdINS6_IJS8_SA_S9_EEENS6_IJNS7_ILi1EEESI_SI_EEESC_SE_Li256ELb0ELb1ELb1ELb0EEENS1_19SingleTileSchedulerILb0ELb1ELb1ELi128EEEEEEEEEvNT_6ParamsE:
	.zero		1576


//--------------------- .nv.constant0._ZN7cutlass13device_kernelIN5flash19enable_sm80_to_sm89INS1_16FlashAttnFwdSm80INS1_25CollectiveMainloopFwdSm80ILi8ELi1ELb0EN4cute5tupleIJNS5_1CILi128EEENS7_ILi64EEENS7_ILi256EEEEEELi256ENS_10bfloat16_tEfNS_4arch4Sm80ELb0ELb0ELb0ELb1ELb0ELb0ELb1ELb1EEENS1_21CollectiveEpilogueFwdINS6_IJS8_SA_S9_EEENS6_IJNS7_ILi1EEESI_SI_EEESC_SE_Li256ELb1ELb1ELb1ELb0EEENS1_36VarlenDynamicPersistentTileSchedulerILi128ELi64ELi256ELi256ELb1ELb1ELb0ELb0ELb1ELb1EEEEEEEEEvNT_6ParamsE --------------------------
	.section	.nv.constant0._ZN7cutlass13device_kernelIN5flash19enable_sm80_to_sm89INS1_16FlashAttnFwdSm80INS1_25CollectiveMainloopFwdSm80ILi8ELi1ELb0EN4cute5tupleIJNS5_1CILi128EEENS7_ILi64EEENS7_ILi256EEEEEELi256ENS_10bfloat16_tEfNS_4arch4Sm80ELb0ELb0ELb0ELb1ELb0ELb0ELb1ELb1EEENS1_21CollectiveEpilogueFwdINS6_IJS8_SA_S9_EEENS6_IJNS7_ILi1EEESI_SI_EEESC_SE_Li256ELb1ELb1ELb1ELb0EEENS1_36VarlenDynamicPersistentTileSchedulerILi128ELi64ELi256ELi256ELb1ELb1ELb0ELb0ELb1ELb1EEEEEEEEEvNT_6ParamsE,"a",@progbits
	.sectionflags	@""
	.align	4
.nv.constant0._ZN7cutlass13device_kernelIN5flash19enable_sm80_to_sm89INS1_16FlashAttnFwdSm80INS1_25CollectiveMainloopFwdSm80ILi8ELi1ELb0EN4cute5tupleIJNS5_1CILi128EEENS7_ILi64EEENS7_ILi256EEEEEELi256ENS_10bfloat16_tEfNS_4arch4Sm80ELb0ELb0ELb0ELb1ELb0ELb0ELb1ELb1EEENS1_21CollectiveEpilogueFwdINS6_IJS8_SA_S9_EEENS6_IJNS7_ILi1EEESI_SI_EEESC_SE_Li256ELb1ELb1ELb1ELb0EEENS1_36VarlenDynamicPersistentTileSchedulerILi128ELi64ELi256ELi256ELb1ELb1ELb0ELb0ELb1ELb1EEEEEEEEEvNT_6ParamsE:
	.zero		1608


//--------------------- .nv.constant0._ZN7cutlass13device_kernelIN5flash19enable_sm80_to_sm89INS1_16FlashAttnFwdSm80INS1_25CollectiveMainloopFwdSm80ILi8ELi1ELb0EN4cute5tupleIJNS5_1CILi128EEENS7_ILi48EEENS7_ILi256EEEEEELi256ENS_10bfloat16_tEfNS_4arch4Sm80ELb0ELb0ELb0ELb1ELb0ELb1ELb1ELb1EEENS1_21CollectiveEpilogueFwdINS6_IJS8_SA_S9_EEENS6_IJNS7_ILi1EEESI_SI_EEESC_SE_Li256ELb1ELb1ELb1ELb0EEENS1_36VarlenDynamicPersistentTileSchedulerILi128ELi48ELi256ELi256ELb1ELb1ELb0ELb0ELb1ELb1EEEEEEEEEvNT_6ParamsE --------------------------
	.section	.nv.constant0._ZN7cutlass13device_kernelIN5flash19enable_sm80_to_sm89INS1_16FlashAttnFwdSm80INS1_25CollectiveMainloopFwdSm80ILi8ELi1ELb0EN4cute5tupleIJNS5_1CILi128EEENS7_ILi48EEENS7_ILi256EEEEEELi256ENS_10bfloat16_tEfNS_4arch4Sm80ELb0ELb0ELb0ELb1ELb0ELb1ELb1ELb1EEENS1_21CollectiveEpilogueFwdINS6_IJS8_SA_S9_EEENS6_IJNS7_ILi1EEESI_SI_EEESC_SE_Li256ELb1ELb1ELb1ELb0EEENS1_36VarlenDynamicPersistentTileSchedulerILi128ELi48ELi256ELi256ELb1ELb1ELb0ELb0ELb1ELb1EEEEEEEEEvNT_6ParamsE,"a",@progbits
	.sectionflags	@""
	.align	4
.nv.constant0._ZN7cutlass13device_kernelIN5flash19enable_sm80_to_sm89INS1_16FlashAttnFwdSm80INS1_25CollectiveMainloopFwdSm80ILi8ELi1ELb0EN4cute5tupleIJNS5_1CILi128EEENS7_ILi48EEENS7_ILi256EEEEEELi256ENS_10bfloat16_tEfNS_4arch4Sm80ELb0ELb0ELb0ELb1ELb0ELb1ELb1ELb1EEENS1_21CollectiveEpilogueFwdINS6_IJS8_SA_S9_EEENS6_IJNS7_ILi1EEESI_SI_EEESC_SE_Li256ELb1ELb1ELb1ELb0EEENS1_36VarlenDynamicPersistentTileSchedulerILi128ELi48ELi256ELi256ELb1ELb1ELb0ELb0ELb1ELb1EEEEEEEEEvNT_6ParamsE:
	.zero		1608


//--------------------- .nv.constant0._ZN7cutlass13device_kernelIN5flash19enable_sm80_to_sm89INS1_16FlashAttnFwdSm80INS1_25CollectiveMainloopFwdSm80ILi8ELi1ELb0EN4cute5tupleIJNS5_1CILi128EEENS7_ILi64EEENS7_ILi256EEEEEELi256ENS_10bfloat16_tEfNS_4arch4Sm80ELb0ELb1ELb0ELb0ELb0ELb0ELb1ELb1EEENS1_21CollectiveEpilogueFwdINS6_IJS8_SA_S9_EEENS6_IJNS7_ILi1EEESI_SI_EEESC_SE_Li256ELb0ELb1ELb1ELb0EEENS1_19SingleTileSchedulerILb0ELb1ELb1ELi128EEEEEEEEEvNT_6ParamsE --------------------------
	.section	.nv.constant0._ZN7cutlass13device_kernelIN5flash19enable_sm80_to_sm89INS1_16FlashAttnFwdSm80INS1_25CollectiveMainloopFwdSm80ILi8ELi1ELb0EN4cute5tupleIJNS5_1CILi128EEENS7_ILi64EEENS7_ILi256EEEEEELi256ENS_10bfloat16_tEfNS_4arch4Sm80ELb0ELb1ELb0ELb0ELb0ELb0ELb1ELb1EEENS1_21CollectiveEpilogueFwdINS6_IJS8_SA_S9_EEENS6_IJNS7_ILi1EEESI_SI_EEESC_SE_Li256ELb0ELb1ELb1ELb0EEENS1_19SingleTileSchedulerILb0ELb1ELb1ELi128EEEEEEEEEvNT_6ParamsE,"a",@progbits
	.sectionflags	@""
	.align	4
.nv.constant0._ZN7cutlass13device_kernelIN5flash19enable_sm80_to_sm89INS1_16FlashAttnFwdSm80INS1_25CollectiveMainloopFwdSm80ILi8ELi1ELb0EN4cute5tupleIJNS5_1CILi128EEENS7_ILi64EEENS7_ILi256EEEEEELi256ENS_10bfloat16_tEfNS_4arch4Sm80ELb0ELb1ELb0ELb0ELb0ELb0ELb1ELb1EEENS1_21CollectiveEpilogueFwdINS6_IJS8_SA_S9_EEENS6_IJNS7_ILi1EEESI_SI_EEESC_SE_Li256ELb0ELb1ELb1ELb0EEENS1_19SingleTileSchedulerILb0ELb1ELb1ELi128EEEEEEEEEvNT_6ParamsE:
	.zero		1576


//--------------------- .nv.constant0._ZN7cutlass13device_kernelIN5flash19enable_sm80_to_sm89INS1_16FlashAttnFwdSm80INS1_25CollectiveMainloopFwdSm80ILi8ELi1ELb0EN4cute5tupleIJNS5_1CILi128EEENS7_ILi64EEENS7_ILi256EEEEEELi256ENS_10bfloat16_tEfNS_4arch4Sm80ELb0ELb1ELb0ELb1ELb0ELb0ELb1ELb1EEENS1_21CollectiveEpilogueFwdINS6_IJS8_SA_S9_EEENS6_IJNS7_ILi1EEESI_SI_EEESC_SE_Li256ELb1ELb1ELb1ELb0EEENS1_36VarlenDynamicPersistentTileSchedulerILi128ELi64ELi256ELi256ELb1ELb1ELb0ELb1ELb0ELb1EEEEEEEEEvNT_6ParamsE --------------------------
	.section	.nv.constant0._ZN7cutlass13device_kernelIN5flash19enable_sm80_to_sm89INS1_16FlashAttnFwdSm80INS1_25CollectiveMainloopFwdSm80ILi8ELi1ELb0EN4cute5tupleIJNS5_1CILi128EEENS7_ILi64EEENS7_ILi256EEEEEELi256ENS_10bfloat16_tEfNS_4arch4Sm80ELb0ELb1ELb0ELb1ELb0ELb0ELb1ELb1EEENS1_21CollectiveEpilogueFwdINS6_IJS8_SA_S9_EEENS6_IJNS7_ILi1EEESI_SI_EEESC_SE_Li256ELb1ELb1ELb1ELb0EEENS1_36VarlenDynamicPersistentTileSchedulerILi128ELi64ELi256ELi256ELb1ELb1ELb0ELb1ELb0ELb1EEEEEEEEEvNT_6ParamsE,"a",@progbits
	.sectionflags	@""
	.align	4
.nv.constant0._ZN7cutlass13device_kernelIN5flash19enable_sm80_to_sm89INS1_16FlashAttnFwdSm80INS1_25CollectiveMainloopFwdSm80ILi8ELi1ELb0EN4cute5tupleIJNS5_1CILi128EEENS7_ILi64EEENS7_ILi256EEEEEELi256ENS_10bfloat16_tEfNS_4arch4Sm80ELb0ELb1ELb0ELb1ELb0ELb0ELb1ELb1EEENS1_21CollectiveEpilogueFwdINS6_IJS8_SA_S9_EEENS6_IJNS7_ILi1EEESI_SI_EEESC_SE_Li256ELb1ELb1ELb1ELb0EEENS1_36VarlenDynamicPersistentTileSchedulerILi128ELi64ELi256ELi256ELb1ELb1ELb0ELb1ELb0ELb1EEEEEEEEEvNT_6ParamsE:
	.zero		1608


//--------------------- .nv.constant0._ZN7cutlass13device_kernelIN5flash19enable_sm80_to_sm89INS1_16FlashAttnFwdSm80INS1_25CollectiveMainloopFwdSm80ILi8ELi1ELb0EN4cute5tupleIJNS5_1CILi128EEENS7_ILi48EEENS7_ILi256EEEEEELi256ENS_10bfloat16_tEfNS_4arch4Sm80ELb0ELb1ELb0ELb1ELb0ELb1ELb1ELb1EEENS1_21CollectiveEpilogueFwdINS6_IJS8_SA_S9_EEENS6_IJNS7_ILi1EEESI_SI_EEESC_SE_Li256ELb1ELb1ELb1ELb0EEENS1_36VarlenDynamicPersistentTileSchedulerILi128ELi48ELi256ELi256ELb1ELb1ELb0ELb1ELb0ELb1EEEEEEEEEvNT_6ParamsE --------------------------
	.section	.nv.constant0._ZN7cutlass13device_kernelIN5flash19enable_sm80_to_sm89INS1_16FlashAttnFwdSm80INS1_25CollectiveMainloopFwdSm80ILi8ELi1ELb0EN4cute5tupleIJNS5_1CILi128EEENS7_ILi48EEENS7_ILi256EEEEEELi256ENS_10bfloat16_tEfNS_4arch4Sm80ELb0ELb1ELb0ELb1ELb0ELb1ELb1ELb1EEENS1_21CollectiveEpilogueFwdINS6_IJS8_SA_S9_EEENS6_IJNS7_ILi1EEESI_SI_EEESC_SE_Li256ELb1ELb1ELb1ELb0EEENS1_36VarlenDynamicPersistentTileSchedulerILi128ELi48ELi256ELi256ELb1ELb1ELb0ELb1ELb0ELb1EEEEEEEEEvNT_6ParamsE,"a",@progbits
	.sectionflags	@""
	.align	4
.nv.constant0._ZN7cutlass13device_kernelIN5flash19enable_sm80_to_sm89INS1_16FlashAttnFwdSm80INS1_25CollectiveMainloopFwdSm80ILi8ELi1ELb0EN4cute5tupleIJNS5_1CILi128EEENS7_ILi48EEENS7_ILi256EEEEEELi256ENS_10bfloat16_tEfNS_4arch4Sm80ELb0ELb1ELb0ELb1ELb0ELb1ELb1ELb1EEENS1_21CollectiveEpilogueFwdINS6_IJS8_SA_S9_EEENS6_IJNS7_ILi1EEESI_SI_EEESC_SE_Li256ELb1ELb1ELb1ELb0EEENS1_36VarlenDynamicPersistentTileSchedulerILi128ELi48ELi256ELi256ELb1ELb1ELb0ELb1ELb0ELb1EEEEEEEEEvNT_6ParamsE:
	.zero		1608


//--------------------- .nv.constant0._ZN7cutlass13device_kernelIN5flash19enable_sm80_to_sm89INS1_16FlashAttnFwdSm80INS1_25CollectiveMainloopFwdSm80ILi8ELi1ELb0EN4cute5tupleIJNS5_1CILi128EEENS7_ILi96EEENS7_ILi256EEEEEELi256ENS_10bfloat16_tEfNS_4arch4Sm80ELb1ELb0ELb0ELb0ELb0ELb0ELb1ELb1EEENS1_21CollectiveEpilogueFwdINS6_IJS8_SA_S9_EEENS6_IJNS7_ILi1EEESI_SI_EEESC_SE_Li256ELb0ELb1ELb1ELb0EEENS1_30DynamicPersistentTileSchedulerILi256ELi256ELb1ELb1ELb0EEEEEEEEEvNT_6ParamsE --------------------------
	.section	.nv.constant0._ZN7cutlass13device_kernelIN5flash19enable_sm80_to_sm89INS1_16FlashAttnFwdSm80INS1_25CollectiveMainloopFwdSm80ILi8ELi1ELb0EN4cute5tupleIJNS5_1CILi128EEENS7_ILi96EEENS7_ILi256EEEEEELi256ENS_10bfloat16_tEfNS_4arch4Sm80ELb1ELb0ELb0ELb0ELb0ELb0ELb1ELb1EEENS1_21CollectiveEpilogueFwdINS6_IJS8_SA_S9_EEENS6_IJNS7_ILi1EEESI_SI_EEESC_SE_Li256ELb0ELb1ELb1ELb0EEENS1_30DynamicPersistentTileSchedulerILi256ELi256ELb1ELb1ELb0EEEEEEEEEvNT_6ParamsE,"a",@progbits
	.sectionflags	@""
	.align	4
.nv.constant0._ZN7cutlass13device_kernelIN5flash19enable_sm80_to_sm89INS1_16FlashAttnFwdSm80INS1_25CollectiveMainloopFwdSm80ILi8ELi1ELb0EN4cute5tupleIJNS5_1CILi128EEENS7_ILi96EEENS7_ILi256EEEEEELi256ENS_10bfloat16_tEfNS_4arch4Sm80ELb1ELb0ELb0ELb0ELb0ELb0ELb1ELb1EEENS1_21CollectiveEpilogueFwdINS6_IJS8_SA_S9_EEENS6_IJNS7_ILi1EEESI_SI_EEESC_SE_Li256ELb0ELb1ELb1ELb0EEENS1_30DynamicPersistentTileSchedulerILi256ELi256ELb1ELb1ELb0EEEEEEEEEvNT_6ParamsE:
	.zero		1592


//--------------------- .nv.constant0._ZN7cutlass13device_kernelIN5flash19enable_sm80_to_sm89INS1_16FlashAttnFwdSm80INS1_25CollectiveMainloopFwdSm80ILi8ELi1ELb0EN4cute5tupleIJNS5_1CILi128EEENS7_ILi64EEENS7_ILi256EEEEEELi256ENS_10bfloat16_tEfNS_4arch4Sm80ELb1ELb0ELb0ELb1ELb0ELb0ELb1ELb1EEENS1_21CollectiveEpilogueFwdINS6_IJS8_SA_S9_EEENS6_IJNS7_ILi1EEESI_SI_EEESC_SE_Li256ELb1ELb1ELb1ELb0EEENS1_36VarlenDynamicPersistentTileSchedulerILi128ELi64ELi256ELi256ELb1ELb1ELb0ELb1ELb1ELb1EEEEEEEEEvNT_6ParamsE --------------------------
	.section	.nv.constant0._ZN7cutlass13device_kernelIN5flash19enable_sm80_to_sm89INS1_16FlashAttnFwdSm80INS1_25CollectiveMainloopFwdSm80ILi8ELi1ELb0EN4cute5tupleIJNS5_1CILi128EEENS7_ILi64EEENS7_ILi256EEEEEELi256ENS_10bfloat16_tEfNS_4arch4Sm80ELb1ELb0ELb0ELb1ELb0ELb0ELb1ELb1EEENS1_21CollectiveEpilogueFwdINS6_IJS8_SA_S9_EEENS6_IJNS7_ILi1EEESI_SI_EEESC_SE_Li256ELb1ELb1ELb1ELb0EEENS1_36VarlenDynamicPersistentTileSchedulerILi128ELi64ELi256ELi256ELb1ELb1ELb0ELb1ELb1ELb1EEEEEEEEEvNT_6ParamsE,"a",@progbits
	.sectionflags	@""
	.align	4
.nv.constant0._ZN7cutlass13device_kernelIN5flash19enable_sm80_to_sm89INS1_16FlashAttnFwdSm80INS1_25CollectiveMainloopFwdSm80ILi8ELi1ELb0EN4cute5tupleIJNS5_1CILi128EEENS7_ILi64EEENS7_ILi256EEEEEELi256ENS_10bfloat16_tEfNS_4arch4Sm80ELb1ELb0ELb0ELb1ELb0ELb0ELb1ELb1EEENS1_21CollectiveEpilogueFwdINS6_IJS8_SA_S9_EEENS6_IJNS7_ILi1EEESI_SI_EEESC_SE_Li256ELb1ELb1ELb1ELb0EEENS1_36VarlenDynamicPersistentTileSchedulerILi128ELi64ELi256ELi256ELb1ELb1ELb0ELb1ELb1ELb1EEEEEEEEEvNT_6ParamsE:
	.zero		1608


//--------------------- .nv.constant0._ZN7cutlass13device_kernelIN5flash19enable_sm80_to_sm89INS1_16FlashAttnFwdSm80INS1_25CollectiveMainloopFwdSm80ILi8ELi1ELb0EN4cute5tupleIJNS5_1CILi128EEENS7_ILi48EEENS7_ILi256EEEEEELi256ENS_10bfloat16_tEfNS_4arch4Sm80ELb1ELb0ELb0ELb1ELb0ELb1ELb1ELb1EEENS1_21CollectiveEpilogueFwdINS6_IJS8_SA_S9_EEENS6_IJNS7_ILi1EEESI_SI_EEESC_SE_Li256ELb1ELb1ELb1ELb0EEENS1_36VarlenDynamicPersistentTileSchedulerILi128ELi48ELi256ELi256ELb1ELb1ELb0ELb1ELb1ELb1EEEEEEEEEvNT_6ParamsE --------------------------
	.section	.nv.constant0._ZN7cutlass13device_kernelIN5flash19enable_sm80_to_sm89INS1_16FlashAttnFwdSm80INS1_25CollectiveMainloopFwdSm80ILi8ELi1ELb0EN4cute5tupleIJNS5_1CILi128EEENS7_ILi48EEENS7_ILi256EEEEEELi256ENS_10bfloat16_tEfNS_4arch4Sm80ELb1ELb0ELb0ELb1ELb0ELb1ELb1ELb1EEENS1_21CollectiveEpilogueFwdINS6_IJS8_SA_S9_EEENS6_IJNS7_ILi1EEESI_SI_EEESC_SE_Li256ELb1ELb1ELb1ELb0EEENS1_36VarlenDynamicPersistentTileSchedulerILi128ELi48ELi256ELi256ELb1ELb1ELb0ELb1ELb1ELb1EEEEEEEEEvNT_6ParamsE,"a",@progbits
	.sectionflags	@""
	.align	4
.nv.constant0._ZN7cutlass13device_kernelIN5flash19enable_sm80_to_sm89INS1_16FlashAttnFwdSm80INS1_25CollectiveMainloopFwdSm80ILi8ELi1ELb0EN4cute5tupleIJNS5_1CILi128EEENS7_ILi48EEENS7_ILi256EEEEEELi256ENS_10bfloat16_tEfNS_4arch4Sm80ELb1ELb0ELb0ELb1ELb0ELb1ELb1ELb1EEENS1_21CollectiveEpilogueFwdINS6_IJS8_SA_S9_EEENS6_IJNS7_ILi1EEESI_SI_EEESC_SE_Li256ELb1ELb1ELb1ELb0EEENS1_36VarlenDynamicPersistentTileSchedulerILi128ELi48ELi256ELi256ELb1ELb1ELb0ELb1ELb1ELb1EEEEEEEEEvNT_6ParamsE:
	.zero		1608


//--------------------- SYMBOLS --------------------------

	.type		.nv.reservedSmem.offset0,@object
	.size		.nv.reservedSmem.offset0,0x4
